// auto-generated by cutlass_sweep.gemm — config: {"arch": "sm_100", "cluster_m": 1, "cluster_n": 1, "dtype": "bf16", "dtype_b": "bf16", "layout": "tn", "stages": 0, "tile_k": 64, "tile_m": 64, "tile_n": 64}
#include "cutlass/cutlass.h"
#include "cutlass/gemm/collective/collective_builder.hpp"
#include "cutlass/gemm/device/gemm_universal_adapter.h"
#include "cutlass/gemm/kernel/gemm_universal.hpp"
#include "cutlass/epilogue/collective/collective_builder.hpp"

using ElemA = cutlass::bfloat16_t;
using ElemB = cutlass::bfloat16_t;
using ElemCD = cutlass::bfloat16_t;
using Acc  = float;
using TileShape    = cute::Shape<cute::_64, cute::_64, cute::_64>;
using ClusterShape = cute::Shape<cute::_1, cute::_1, cute::_1>;

using CollectiveEpilogue = typename cutlass::epilogue::collective::CollectiveBuilder<
    cutlass::arch::Sm100, cutlass::arch::OpClassTensorOp,
    TileShape, ClusterShape,
    cutlass::epilogue::collective::EpilogueTileAuto,
    Acc, Acc,
    ElemCD, cutlass::layout::RowMajor, 128 / cutlass::sizeof_bits<ElemCD>::value,
    ElemCD, cutlass::layout::RowMajor, 128 / cutlass::sizeof_bits<ElemCD>::value,
    cutlass::epilogue::collective::EpilogueScheduleAuto
  >::CollectiveOp;

using CollectiveMainloop = typename cutlass::gemm::collective::CollectiveBuilder<
    cutlass::arch::Sm100, cutlass::arch::OpClassTensorOp,
    ElemA, cutlass::layout::ColumnMajor, 128 / cutlass::sizeof_bits<ElemA>::value,
    ElemB, cutlass::layout::RowMajor, 128 / cutlass::sizeof_bits<ElemB>::value,
    Acc,
    TileShape, ClusterShape,
    cutlass::gemm::collective::StageCountAutoCarveout<static_cast<int>(sizeof(typename CollectiveEpilogue::SharedStorage))>,
    cutlass::gemm::collective::KernelScheduleAuto
  >::CollectiveOp;

using GemmKernel = cutlass::gemm::kernel::GemmUniversal<
    cute::Shape<int,int,int,int>,
    CollectiveMainloop,
    CollectiveEpilogue
>;
using Gemm = cutlass::gemm::device::GemmUniversalAdapter<GemmKernel>;

// Force the device kernel symbol into the cubin without needing a host main.
auto* _anchor = &cutlass::device_kernel<GemmKernel>;


// ===== COMPILED SASS (sm_100a) =====

	.target	sm_100a

	.elftype	@"ET_EXEC"


//--------------------- .note.nv.tkinfo           --------------------------
	.section	.note.nv.tkinfo,"",@"SHT_NOTE"
	.sectionflags	@"SHF_NOTE_NV_TKINFO"
	.tkinfo
        /*0018*/ 	.word	0x00000002
        /*0030*/ 	.string	""
        /*0030*/ 	.string	"ptxas"
        /*0030*/ 	.string	"Cuda compilation tools, release 13.0, V13.0.88"
        /*0030*/ 	.string	"Build cuda_13.0.r13.0/compiler.36424714_0"
        /*0030*/ 	.string	"-arch sm_100a -m 64 "



//--------------------- .note.nv.cuinfo           --------------------------
	.section	.note.nv.cuinfo,"",@"SHT_NOTE"
	.sectionflags	@"SHF_NOTE_NV_CUINFO"
        /*0018*/ 	.short	0x0002
        /*001a*/ 	.short	0x0064
        /*001c*/ 	.short	0x0082
	.zero		2


//--------------------- .nv.info                  --------------------------
	.section	.nv.info,"",@"SHT_CUDA_INFO"
	.align	4


	//----- nvinfo : EIATTR_REGCOUNT
	.align		4
        /*0000*/ 	.byte	0x04, 0x2f
        /*0002*/ 	.short	(.L_19 - .L_18)
	.align		4
.L_18:
        /*0004*/ 	.word	index@(_ZN7cutlass13device_kernelINS_4gemm6kernel13GemmUniversalIN4cute5tupleIJiiiiEEENS1_10collective13CollectiveMmaINS1_35MainloopSm100TmaUmmaWarpSpecializedILi13ELi2ELi4ENS5_IJNS4_1CILi1EEESB_SB_EEEEENS5_IJNSA_ILi64EEESE_SE_EEENS_10bfloat16_tENS5_IJSB_llEEESG_SH_NS4_8TiledMMAINS4_8MMA_AtomIJNS4_20SM100_MMA_F16BF16_SSISG_SG_fLi64ELi64ELNS4_4UMMA5MajorE1ELSM_1ELNSL_7ScaleInE0ELSN_0EEEEEENS4_6LayoutISC_NS5_IJNSA_ILi0EEESR_SR_EEEEENS5_IJNS4_10UnderscoreESU_SU_EEEEENS4_13SM90_TMA_LOADENS4_14ComposedLayoutINS4_7SwizzleILi3ELi4ELi3EEENS4_18smem_ptr_flag_bitsILi16EEENSQ_INS5_IJSE_NSA_ILi8EEEEEENS5_IJSB_SE_EEEEEEEvNS4_8identityESX_S17_vS18_EENS_8epilogue10collective18CollectiveEpilogueINS1A_23Sm100TmaWarpSpecializedILi3ELi2ELi16ELb1ELb0EEEJSF_NS5_IJNSQ_ISE_SB_EENSQ_INSA_ILi32EEESB_EEEEESG_NS5_IJlSB_lEEESG_S1J_NS1A_6fusion15FusionCallbacksIS1E_NS1K_17LinearCombinationISG_fSG_fLNS_15FloatRoundStyleE2EEESF_S1I_JEEENS4_5SM1004TMEM4LOAD26SM100_TMEM_LOAD_16dp256b4xESX_NSY_INSZ_ILi2ELi4ELi3EEES12_NSQ_INS5_IJS13_S1G_EEENS5_IJS1G_SB_EEEEEEENS4_17SM75_U32x4_LDSM_NENS4_14SM90_TMA_STOREES1Y_NS4_17SM90_U32x4_STSM_NENS4_39AutoVectorizingCopyWithAssumedAlignmentILi128EEEEEEvvEEEEvNT_6ParamsE)
        /*0008*/ 	.word	0x0000004f


	//----- nvinfo : EIATTR_FRAME_SIZE
	.align		4
.L_19:
        /*000c*/ 	.byte	0x04, 0x11
        /*000e*/ 	.short	(.L_21 - .L_20)
	.align		4
.L_20:
        /*0010*/ 	.word	index@($__internal_2_$__cuda_sm10x_tcgen05_guardrail_trap_unallocated_columns_being_dealloced)
        /*0014*/ 	.word	0x00000000


	//----- nvinfo : EIATTR_FRAME_SIZE
	.align		4
.L_21:
        /*0018*/ 	.byte	0x04, 0x11
        /*001a*/ 	.short	(.L_23 - .L_22)
	.align		4
.L_22:
        /*001c*/ 	.word	index@($__internal_1_$__cuda_sm10x_tcgen05_guardrail_trap_phase_invalid_during_alloc)
        /*0020*/ 	.word	0x00000000


	//----- nvinfo : EIATTR_FRAME_SIZE
	.align		4
.L_23:
        /*0024*/ 	.byte	0x04, 0x11
        /*0026*/ 	.short	(.L_25 - .L_24)
	.align		4
.L_24:
        /*0028*/ 	.word	index@($__internal_0_$__cuda_sm10x_tcgen05_guardrail_trap_col_being_dealloced_not_returned_by_alloc)
        /*002c*/ 	.word	0x00000000


	//----- nvinfo : EIATTR_FRAME_SIZE
	.align		4
.L_25:
        /*0030*/ 	.byte	0x04, 0x11
        /*0032*/ 	.short	(.L_27 - .L_26)
	.align		4
.L_26:
        /*0034*/ 	.word	index@(_ZN7cutlass13device_kernelINS_4gemm6kernel13GemmUniversalIN4cute5tupleIJiiiiEEENS1_10collective13CollectiveMmaINS1_35MainloopSm100TmaUmmaWarpSpecializedILi13ELi2ELi4ENS5_IJNS4_1CILi1EEESB_SB_EEEEENS5_IJNSA_ILi64EEESE_SE_EEENS_10bfloat16_tENS5_IJSB_llEEESG_SH_NS4_8TiledMMAINS4_8MMA_AtomIJNS4_20SM100_MMA_F16BF16_SSISG_SG_fLi64ELi64ELNS4_4UMMA5MajorE1ELSM_1ELNSL_7ScaleInE0ELSN_0EEEEEENS4_6LayoutISC_NS5_IJNSA_ILi0EEESR_SR_EEEEENS5_IJNS4_10UnderscoreESU_SU_EEEEENS4_13SM90_TMA_LOADENS4_14ComposedLayoutINS4_7SwizzleILi3ELi4ELi3EEENS4_18smem_ptr_flag_bitsILi16EEENSQ_INS5_IJSE_NSA_ILi8EEEEEENS5_IJSB_SE_EEEEEEEvNS4_8identityESX_S17_vS18_EENS_8epilogue10collective18CollectiveEpilogueINS1A_23Sm100TmaWarpSpecializedILi3ELi2ELi16ELb1ELb0EEEJSF_NS5_IJNSQ_ISE_SB_EENSQ_INSA_ILi32EEESB_EEEEESG_NS5_IJlSB_lEEESG_S1J_NS1A_6fusion15FusionCallbacksIS1E_NS1K_17LinearCombinationISG_fSG_fLNS_15FloatRoundStyleE2EEESF_S1I_JEEENS4_5SM1004TMEM4LOAD26SM100_TMEM_LOAD_16dp256b4xESX_NSY_INSZ_ILi2ELi4ELi3EEES12_NSQ_INS5_IJS13_S1G_EEENS5_IJS1G_SB_EEEEEEENS4_17SM75_U32x4_LDSM_NENS4_14SM90_TMA_STOREES1Y_NS4_17SM90_U32x4_STSM_NENS4_39AutoVectorizingCopyWithAssumedAlignmentILi128EEEEEEvvEEEEvNT_6ParamsE)
        /*0038*/ 	.word	0x00000000


	//----- nvinfo : EIATTR_MIN_STACK_SIZE
	.align		4
.L_27:
        /*003c*/ 	.byte	0x04, 0x12
        /*003e*/ 	.short	(.L_29 - .L_28)
	.align		4
.L_28:
        /*0040*/ 	.word	index@(_ZN7cutlass13device_kernelINS_4gemm6kernel13GemmUniversalIN4cute5tupleIJiiiiEEENS1_10collective13CollectiveMmaINS1_35MainloopSm100TmaUmmaWarpSpecializedILi13ELi2ELi4ENS5_IJNS4_1CILi1EEESB_SB_EEEEENS5_IJNSA_ILi64EEESE_SE_EEENS_10bfloat16_tENS5_IJSB_llEEESG_SH_NS4_8TiledMMAINS4_8MMA_AtomIJNS4_20SM100_MMA_F16BF16_SSISG_SG_fLi64ELi64ELNS4_4UMMA5MajorE1ELSM_1ELNSL_7ScaleInE0ELSN_0EEEEEENS4_6LayoutISC_NS5_IJNSA_ILi0EEESR_SR_EEEEENS5_IJNS4_10UnderscoreESU_SU_EEEEENS4_13SM90_TMA_LOADENS4_14ComposedLayoutINS4_7SwizzleILi3ELi4ELi3EEENS4_18smem_ptr_flag_bitsILi16EEENSQ_INS5_IJSE_NSA_ILi8EEEEEENS5_IJSB_SE_EEEEEEEvNS4_8identityESX_S17_vS18_EENS_8epilogue10collective18CollectiveEpilogueINS1A_23Sm100TmaWarpSpecializedILi3ELi2ELi16ELb1ELb0EEEJSF_NS5_IJNSQ_ISE_SB_EENSQ_INSA_ILi32EEESB_EEEEESG_NS5_IJlSB_lEEESG_S1J_NS1A_6fusion15FusionCallbacksIS1E_NS1K_17LinearCombinationISG_fSG_fLNS_15FloatRoundStyleE2EEESF_S1I_JEEENS4_5SM1004TMEM4LOAD26SM100_TMEM_LOAD_16dp256b4xESX_NSY_INSZ_ILi2ELi4ELi3EEES12_NSQ_INS5_IJS13_S1G_EEENS5_IJS1G_SB_EEEEEEENS4_17SM75_U32x4_LDSM_NENS4_14SM90_TMA_STOREES1Y_NS4_17SM90_U32x4_STSM_NENS4_39AutoVectorizingCopyWithAssumedAlignmentILi128EEEEEEvvEEEEvNT_6ParamsE)
        /*0044*/ 	.word	0x00000000
.L_29:


//--------------------- .nv.compat                --------------------------
	.section	.nv.compat,"",@"SHT_CUDA_COMPAT_INFO"
	.align	4
        /*0000*/ 	.byte	0x02, 0x09, 0x01, 0x00, 0x02, 0x02, 0x02, 0x00, 0x02, 0x05, 0x05, 0x00, 0x03, 0x07, 0x01, 0x01
        /*0010*/ 	.byte	0x02, 0x03, 0x01, 0x00, 0x02, 0x06, 0x01, 0x00, 0x04, 0x0b, 0x08, 0x00, 0x09, 0x00, 0x00, 0x00
        /*0020*/ 	.byte	0x00, 0x00, 0x00, 0x00


//--------------------- .nv.info._ZN7cutlass13device_kernelINS_4gemm6kernel13GemmUniversalIN4cute5tupleIJiiiiEEENS1_10collective13CollectiveMmaINS1_35MainloopSm100TmaUmmaWarpSpecializedILi13ELi2ELi4ENS5_IJNS4_1CILi1EEESB_SB_EEEEENS5_IJNSA_ILi64EEESE_SE_EEENS_10bfloat16_tENS5_IJSB_llEEESG_SH_NS4_8TiledMMAINS4_8MMA_AtomIJNS4_20SM100_MMA_F16BF16_SSISG_SG_fLi64ELi64ELNS4_4UMMA5MajorE1ELSM_1ELNSL_7ScaleInE0ELSN_0EEEEEENS4_6LayoutISC_NS5_IJNSA_ILi0EEESR_SR_EEEEENS5_IJNS4_10UnderscoreESU_SU_EEEEENS4_13SM90_TMA_LOADENS4_14ComposedLayoutINS4_7SwizzleILi3ELi4ELi3EEENS4_18smem_ptr_flag_bitsILi16EEENSQ_INS5_IJSE_NSA_ILi8EEEEEENS5_IJSB_SE_EEEEEEEvNS4_8identityESX_S17_vS18_EENS_8epilogue10collective18CollectiveEpilogueINS1A_23Sm100TmaWarpSpecializedILi3ELi2ELi16ELb1ELb0EEEJSF_NS5_IJNSQ_ISE_SB_EENSQ_INSA_ILi32EEESB_EEEEESG_NS5_IJlSB_lEEESG_S1J_NS1A_6fusion15FusionCallbacksIS1E_NS1K_17LinearCombinationISG_fSG_fLNS_15FloatRoundStyleE2EEESF_S1I_JEEENS4_5SM1004TMEM4LOAD26SM100_TMEM_LOAD_16dp256b4xESX_NSY_INSZ_ILi2ELi4ELi3EEES12_NSQ_INS5_IJS13_S1G_EEENS5_IJS1G_SB_EEEEEEENS4_17SM75_U32x4_LDSM_NENS4_14SM90_TMA_STOREES1Y_NS4_17SM90_U32x4_STSM_NENS4_39AutoVectorizingCopyWithAssumedAlignmentILi128EEEEEEvvEEEEvNT_6ParamsE --------------------------
	.section	.nv.info._ZN7cutlass13device_kernelINS_4gemm6kernel13GemmUniversalIN4cute5tupleIJiiiiEEENS1_10collective13CollectiveMmaINS1_35MainloopSm100TmaUmmaWarpSpecializedILi13ELi2ELi4ENS5_IJNS4_1CILi1EEESB_SB_EEEEENS5_IJNSA_ILi64EEESE_SE_EEENS_10bfloat16_tENS5_IJSB_llEEESG_SH_NS4_8TiledMMAINS4_8MMA_AtomIJNS4_20SM100_MMA_F16BF16_SSISG_SG_fLi64ELi64ELNS4_4UMMA5MajorE1ELSM_1ELNSL_7ScaleInE0ELSN_0EEEEEENS4_6LayoutISC_NS5_IJNSA_ILi0EEESR_SR_EEEEENS5_IJNS4_10UnderscoreESU_SU_EEEEENS4_13SM90_TMA_LOADENS4_14ComposedLayoutINS4_7SwizzleILi3ELi4ELi3EEENS4_18smem_ptr_flag_bitsILi16EEENSQ_INS5_IJSE_NSA_ILi8EEEEEENS5_IJSB_SE_EEEEEEEvNS4_8identityESX_S17_vS18_EENS_8epilogue10collective18CollectiveEpilogueINS1A_23Sm100TmaWarpSpecializedILi3ELi2ELi16ELb1ELb0EEEJSF_NS5_IJNSQ_ISE_SB_EENSQ_INSA_ILi32EEESB_EEEEESG_NS5_IJlSB_lEEESG_S1J_NS1A_6fusion15FusionCallbacksIS1E_NS1K_17LinearCombinationISG_fSG_fLNS_15FloatRoundStyleE2EEESF_S1I_JEEENS4_5SM1004TMEM4LOAD26SM100_TMEM_LOAD_16dp256b4xESX_NSY_INSZ_ILi2ELi4ELi3EEES12_NSQ_INS5_IJS13_S1G_EEENS5_IJS1G_SB_EEEEEEENS4_17SM75_U32x4_LDSM_NENS4_14SM90_TMA_STOREES1Y_NS4_17SM90_U32x4_STSM_NENS4_39AutoVectorizingCopyWithAssumedAlignmentILi128EEEEEEvvEEEEvNT_6ParamsE,"",@"SHT_CUDA_INFO"
	.sectionflags	@""
	.align	4


	//----- nvinfo : EIATTR_CUDA_API_VERSION
	.align		4
        /*0000*/ 	.byte	0x04, 0x37
        /*0002*/ 	.short	(.L_31 - .L_30)
.L_30:
        /*0004*/ 	.word	0x00000082


	//----- nvinfo : EIATTR_KPARAM_INFO
	.align		4
.L_31:
        /*0008*/ 	.byte	0x04, 0x17
        /*000a*/ 	.short	(.L_33 - .L_32)
.L_32:
        /*000c*/ 	.word	0x00000000
        /*0010*/ 	.short	0x0000
        /*0012*/ 	.short	0x0000
        /*0014*/ 	.byte	0x00, 0xf0, 0x01, 0x20


	//----- nvinfo : EIATTR_AT_ENTRY_FRAGMENTS
	.align		4
.L_33:
        /*0018*/ 	.byte	0x04, 0x4f
        /*001a*/ 	.short	(.L_35 - .L_34)


	//   ....[0]....
.L_34:
        /*001c*/ 	.word	0x00000006


	//----- nvinfo : EIATTR_RESERVED_SMEM_USED
	.align		4
.L_35:
        /*0020*/ 	.byte	0x01, 0x41
	.zero		2


	//----- nvinfo : EIATTR_SPARSE_MMA_MASK
	.align		4
        /*0024*/ 	.byte	0x03, 0x50
        /*0026*/ 	.short	0x0000


	//----- nvinfo : EIATTR_TCGEN05_1CTA_USED
	.align		4
        /*0028*/ 	.byte	0x01, 0x51
	.zero		2


	//----- nvinfo : EIATTR_MAXREG_COUNT
	.align		4
        /*002c*/ 	.byte	0x03, 0x1b
        /*002e*/ 	.short	0x00ff


	//----- nvinfo : EIATTR_NUM_BARRIERS
	.align		4
        /*0030*/ 	.byte	0x02, 0x4c
        /*0032*/ 	.byte	0x07
	.zero		1


	//----- nvinfo : EIATTR_EXTERNS
	.align		4
        /*0034*/ 	.byte	0x04, 0x0f
        /*0036*/ 	.short	(.L_37 - .L_36)


	//   ....[0]....
	.align		4
.L_36:
        /*0038*/ 	.word	index@(__assertfail)


	//----- nvinfo : EIATTR_MERCURY_ISA_VERSION
	.align		4
.L_37:
        /*003c*/ 	.byte	0x03, 0x5f
        /*003e*/ 	.short	0x0101


	//----- nvinfo : EIATTR_INT_WARP_WIDE_INSTR_OFFSETS
	.align		4
        /*0040*/ 	.byte	0x04, 0x31
        /*0042*/ 	.short	(.L_39 - .L_38)


	//   ....[0]....
.L_38:
        /*0044*/ 	.word	0x00001ef0


	//   ....[1]....
        /*0048*/ 	.word	0x00003e80


	//   ....[2]....
        /*004c*/ 	.word	0x00003eb0


	//   ....[3]....
        /*0050*/ 	.word	0x00003f00


	//   ....[4]....
        /*0054*/ 	.word	0x000047e0


	//   ....[5]....
        /*0058*/ 	.word	0x00004800


	//   ....[6]....
        /*005c*/ 	.word	0x00004ad0


	//   ....[7]....
        /*0060*/ 	.word	0x00004c00


	//----- nvinfo : EIATTR_COOP_GROUP_MASK_REGIDS
	.align		4
.L_39:
        /*0064*/ 	.byte	0x04, 0x29
        /*0066*/ 	.short	(.L_41 - .L_40)


	//   ....[0]....
.L_40:
        /*0068*/ 	.word	0xffffffff


	//   ....[1]....
        /*006c*/ 	.word	0xffffffff


	//   ....[2]....
        /*0070*/ 	.word	0xffffffff


	//   ....[3]....
        /*0074*/ 	.word	0xffffffff


	//   ....[4]....
        /*0078*/ 	.word	0xffffffff


	//   ....[5]....
        /*007c*/ 	.word	0xffffffff


	//   ....[6]....
        /*0080*/ 	.word	0xffffffff


	//   ....[7]....
        /*0084*/ 	.word	0xffffffff


	//   ....[8]....
        /*0088*/ 	.word	0xffffffff


	//   ....[9]....
        /*008c*/ 	.word	0xffffffff


	//   ....[10]....
        /*0090*/ 	.word	0xffffffff


	//   ....[11]....
        /*0094*/ 	.word	0xffffffff


	//   ....[12]....
        /*0098*/ 	.word	0xffffffff


	//----- nvinfo : EIATTR_COOP_GROUP_INSTR_OFFSETS
	.align		4
.L_41:
        /*009c*/ 	.byte	0x04, 0x28
        /*009e*/ 	.short	(.L_43 - .L_42)


	//   ....[0]....
.L_42:
        /*00a0*/ 	.word	0x00000090


	//   ....[1]....
        /*00a4*/ 	.word	0x000004d0


	//   ....[2]....
        /*00a8*/ 	.word	0x00000790


	//   ....[3]....
        /*00ac*/ 	.word	0x00000910


	//   ....[4]....
        /*00b0*/ 	.word	0x00000a10


	//   ....[5]....
        /*00b4*/ 	.word	0x00000b80


	//   ....[6]....
        /*00b8*/ 	.word	0x00000d20


	//   ....[7]....
        /*00bc*/ 	.word	0x00001dd0


	//   ....[8]....
        /*00c0*/ 	.word	0x000030c0


	//   ....[9]....
        /*00c4*/ 	.word	0x000032d0


	//   ....[10]....
        /*00c8*/ 	.word	0x00003300


	//   ....[11]....
        /*00cc*/ 	.word	0x00003d70


	//   ....[12]....
        /*00d0*/ 	.word	0x00003fa0


	//----- nvinfo : EIATTR_VRC_CTA_INIT_COUNT
	.align		4
.L_43:
        /*00d4*/ 	.byte	0x02, 0x4a
        /*00d6*/ 	.byte	0x80
	.zero		1


	//----- nvinfo : EIATTR_SYSCALL_OFFSETS
	.align		4
        /*00d8*/ 	.byte	0x04, 0x46
        /*00da*/ 	.short	(.L_45 - .L_44)


	//   ....[0]....
.L_44:
        /*00dc*/ 	.word	0x000057e0


	//   ....[1]....
        /*00e0*/ 	.word	0x000058d0


	//   ....[2]....
        /*00e4*/ 	.word	0x000060b0


	//   ....[3]....
        /*00e8*/ 	.word	0x000069f0


	//----- nvinfo : EIATTR_MBARRIER_INSTR_OFFSETS
	.align		4
.L_45:
        /*00ec*/ 	.byte	0x04, 0x39
        /*00ee*/ 	.short	(.L_47 - .L_46)


	//   ....[0]....
.L_46:
        /*00f0*/ 	.word	0x000005d0
        /*00f4*/ 	.word	0x000000ff
        /*00f8*/ 	.word	0x00000000
        /*00fc*/ 	.short	0x0100
        /*00fe*/ 	.byte	0x05
	.zero		1


	//   ....[1]....
        /*0100*/ 	.word	0x000005e0
        /*0104*/ 	.word	0x000000ff
        /*0108*/ 	.word	0x00000068
        /*010c*/ 	.short	0x0100
        /*010e*/ 	.byte	0x05
	.zero		1


	//   ....[2]....
        /*0110*/ 	.word	0x000005f0
        /*0114*/ 	.word	0x000000ff
        /*0118*/ 	.word	0x00000008
        /*011c*/ 	.short	0x0100
        /*011e*/ 	.byte	0x05
	.zero		1


	//   ....[3]....
        /*0120*/ 	.word	0x00000600
        /*0124*/ 	.word	0x000000ff
        /*0128*/ 	.word	0x00000070
        /*012c*/ 	.short	0x0100
        /*012e*/ 	.byte	0x05
	.zero		1


	//   ....[4]....
        /*0130*/ 	.word	0x00000610
        /*0134*/ 	.word	0x000000ff
        /*0138*/ 	.word	0x00000010
        /*013c*/ 	.short	0x0100
        /*013e*/ 	.byte	0x05
	.zero		1


	//   ....[5]....
        /*0140*/ 	.word	0x00000620
        /*0144*/ 	.word	0x000000ff
        /*0148*/ 	.word	0x00000078
        /*014c*/ 	.short	0x0100
        /*014e*/ 	.byte	0x05
	.zero		1


	//   ....[6]....
        /*0150*/ 	.word	0x00000630
        /*0154*/ 	.word	0x000000ff
        /*0158*/ 	.word	0x00000018
        /*015c*/ 	.short	0x0100
        /*015e*/ 	.byte	0x05
	.zero		1


	//   ....[7]....
        /*0160*/ 	.word	0x00000640
        /*0164*/ 	.word	0x000000ff
        /*0168*/ 	.word	0x00000080
        /*016c*/ 	.short	0x0100
        /*016e*/ 	.byte	0x05
	.zero		1


	//   ....[8]....
        /*0170*/ 	.word	0x00000650
        /*0174*/ 	.word	0x000000ff
        /*0178*/ 	.word	0x00000020
        /*017c*/ 	.short	0x0100
        /*017e*/ 	.byte	0x05
	.zero		1


	//   ....[9]....
        /*0180*/ 	.word	0x00000660
        /*0184*/ 	.word	0x000000ff
        /*0188*/ 	.word	0x00000088
        /*018c*/ 	.short	0x0100
        /*018e*/ 	.byte	0x05
	.zero		1


	//   ....[10]....
        /*0190*/ 	.word	0x00000670
        /*0194*/ 	.word	0x000000ff
        /*0198*/ 	.word	0x00000028
        /*019c*/ 	.short	0x0100
        /*019e*/ 	.byte	0x05
	.zero		1


	//   ....[11]....
        /*01a0*/ 	.word	0x00000680
        /*01a4*/ 	.word	0x000000ff
        /*01a8*/ 	.word	0x00000090
        /*01ac*/ 	.short	0x0100
        /*01ae*/ 	.byte	0x05
	.zero		1


	//   ....[12]....
        /*01b0*/ 	.word	0x00000690
        /*01b4*/ 	.word	0x000000ff
        /*01b8*/ 	.word	0x00000030
        /*01bc*/ 	.short	0x0100
        /*01be*/ 	.byte	0x05
	.zero		1


	//   ....[13]....
        /*01c0*/ 	.word	0x000006a0
        /*01c4*/ 	.word	0x000000ff
        /*01c8*/ 	.word	0x00000098
        /*01cc*/ 	.short	0x0100
        /*01ce*/ 	.byte	0x05
	.zero		1


	//   ....[14]....
        /*01d0*/ 	.word	0x000006b0
        /*01d4*/ 	.word	0x000000ff
        /*01d8*/ 	.word	0x00000038
        /*01dc*/ 	.short	0x0100
        /*01de*/ 	.byte	0x05
	.zero		1


	//   ....[15]....
        /*01e0*/ 	.word	0x000006c0
        /*01e4*/ 	.word	0x000000ff
        /*01e8*/ 	.word	0x000000a0
        /*01ec*/ 	.short	0x0100
        /*01ee*/ 	.byte	0x05
	.zero		1


	//   ....[16]....
        /*01f0*/ 	.word	0x000006d0
        /*01f4*/ 	.word	0x000000ff
        /*01f8*/ 	.word	0x00000040
        /*01fc*/ 	.short	0x0100
        /*01fe*/ 	.byte	0x05
	.zero		1


	//   ....[17]....
        /*0200*/ 	.word	0x000006e0
        /*0204*/ 	.word	0x000000ff
        /*0208*/ 	.word	0x000000a8
        /*020c*/ 	.short	0x0100
        /*020e*/ 	.byte	0x05
	.zero		1


	//   ....[18]....
        /*0210*/ 	.word	0x000006f0
        /*0214*/ 	.word	0x000000ff
        /*0218*/ 	.word	0x00000048
        /*021c*/ 	.short	0x0100
        /*021e*/ 	.byte	0x05
	.zero		1


	//   ....[19]....
        /*0220*/ 	.word	0x00000700
        /*0224*/ 	.word	0x000000ff
        /*0228*/ 	.word	0x000000b0
        /*022c*/ 	.short	0x0100
        /*022e*/ 	.byte	0x05
	.zero		1


	//   ....[20]....
        /*0230*/ 	.word	0x00000710
        /*0234*/ 	.word	0x000000ff
        /*0238*/ 	.word	0x00000050
        /*023c*/ 	.short	0x0100
        /*023e*/ 	.byte	0x05
	.zero		1


	//   ....[21]....
        /*0240*/ 	.word	0x00000720
        /*0244*/ 	.word	0x000000ff
        /*0248*/ 	.word	0x000000b8
        /*024c*/ 	.short	0x0100
        /*024e*/ 	.byte	0x05
	.zero		1


	//   ....[22]....
        /*0250*/ 	.word	0x00000730
        /*0254*/ 	.word	0x000000ff
        /*0258*/ 	.word	0x00000058
        /*025c*/ 	.short	0x0100
        /*025e*/ 	.byte	0x05
	.zero		1


	//   ....[23]....
        /*0260*/ 	.word	0x00000740
        /*0264*/ 	.word	0x000000ff
        /*0268*/ 	.word	0x000000c0
        /*026c*/ 	.short	0x0100
        /*026e*/ 	.byte	0x05
	.zero		1


	//   ....[24]....
        /*0270*/ 	.word	0x00000750
        /*0274*/ 	.word	0x000000ff
        /*0278*/ 	.word	0x00000060
        /*027c*/ 	.short	0x0100
        /*027e*/ 	.byte	0x05
	.zero		1


	//   ....[25]....
        /*0280*/ 	.word	0x00000760
        /*0284*/ 	.word	0x000000ff
        /*0288*/ 	.word	0x000000c8
        /*028c*/ 	.short	0x0100
        /*028e*/ 	.byte	0x05
	.zero		1


	//   ....[26]....
        /*0290*/ 	.word	0x000008a0
        /*0294*/ 	.word	0x000000ff
        /*0298*/ 	.word	0x000000d0
        /*029c*/ 	.short	0x0100
        /*029e*/ 	.byte	0x07
	.zero		1


	//   ....[27]....
        /*02a0*/ 	.word	0x000008b0
        /*02a4*/ 	.word	0x000000ff
        /*02a8*/ 	.word	0x000000e8
        /*02ac*/ 	.short	0x0100
        /*02ae*/ 	.byte	0x07
	.zero		1


	//   ....[28]....
        /*02b0*/ 	.word	0x000008c0
        /*02b4*/ 	.word	0x000000ff
        /*02b8*/ 	.word	0x000000d8
        /*02bc*/ 	.short	0x0100
        /*02be*/ 	.byte	0x07
	.zero		1


	//   ....[29]....
        /*02c0*/ 	.word	0x000008d0
        /*02c4*/ 	.word	0x000000ff
        /*02c8*/ 	.word	0x000000f0
        /*02cc*/ 	.short	0x0100
        /*02ce*/ 	.byte	0x07
	.zero		1


	//   ....[30]....
        /*02d0*/ 	.word	0x000008e0
        /*02d4*/ 	.word	0x000000ff
        /*02d8*/ 	.word	0x000000e0
        /*02dc*/ 	.short	0x0100
        /*02de*/ 	.byte	0x07
	.zero		1


	//   ....[31]....
        /*02e0*/ 	.word	0x000008f0
        /*02e4*/ 	.word	0x000000ff
        /*02e8*/ 	.word	0x000000f8
        /*02ec*/ 	.short	0x0100
        /*02ee*/ 	.byte	0x07
	.zero		1


	//   ....[32]....
        /*02f0*/ 	.word	0x000009e0
        /*02f4*/ 	.word	0x000000ff
        /*02f8*/ 	.word	0x00000100
        /*02fc*/ 	.short	0x0100
        /*02fe*/ 	.byte	0x05
	.zero		1


	//   ....[33]....
        /*0300*/ 	.word	0x000009f0
        /*0304*/ 	.word	0x000000ff
        /*0308*/ 	.word	0x00000108
        /*030c*/ 	.short	0x0100
        /*030e*/ 	.byte	0x05
	.zero		1


	//   ....[34]....
        /*0310*/ 	.word	0x00000b30
        /*0314*/ 	.word	0x000000ff
        /*0318*/ 	.word	0x00000110
        /*031c*/ 	.short	0x0100
        /*031e*/ 	.byte	0x05
	.zero		1


	//   ....[35]....
        /*0320*/ 	.word	0x00000b40
        /*0324*/ 	.word	0x000000ff
        /*0328*/ 	.word	0x00000120
        /*032c*/ 	.short	0x0100
        /*032e*/ 	.byte	0x05
	.zero		1


	//   ....[36]....
        /*0330*/ 	.word	0x00000b50
        /*0334*/ 	.word	0x000000ff
        /*0338*/ 	.word	0x00000118
        /*033c*/ 	.short	0x0100
        /*033e*/ 	.byte	0x05
	.zero		1


	//   ....[37]....
        /*0340*/ 	.word	0x00000b60
        /*0344*/ 	.word	0x000000ff
        /*0348*/ 	.word	0x00000128
        /*034c*/ 	.short	0x0100
        /*034e*/ 	.byte	0x05
	.zero		1


	//   ....[38]....
        /*0350*/ 	.word	0x00000c90
        /*0354*/ 	.word	0x000000ff
        /*0358*/ 	.word	0x00000130
        /*035c*/ 	.short	0x0100
        /*035e*/ 	.byte	0x07
	.zero		1


	//   ....[39]....
        /*0360*/ 	.word	0x00000ca0
        /*0364*/ 	.word	0x000000ff
        /*0368*/ 	.word	0x00000150
        /*036c*/ 	.short	0x0100
        /*036e*/ 	.byte	0x07
	.zero		1


	//   ....[40]....
        /*0370*/ 	.word	0x00000cb0
        /*0374*/ 	.word	0x000000ff
        /*0378*/ 	.word	0x00000138
        /*037c*/ 	.short	0x0100
        /*037e*/ 	.byte	0x07
	.zero		1


	//   ....[41]....
        /*0380*/ 	.word	0x00000cc0
        /*0384*/ 	.word	0x000000ff
        /*0388*/ 	.word	0x00000158
        /*038c*/ 	.short	0x0100
        /*038e*/ 	.byte	0x07
	.zero		1


	//   ....[42]....
        /*0390*/ 	.word	0x00000cd0
        /*0394*/ 	.word	0x000000ff
        /*0398*/ 	.word	0x00000140
        /*039c*/ 	.short	0x0100
        /*039e*/ 	.byte	0x07
	.zero		1


	//   ....[43]....
        /*03a0*/ 	.word	0x00000ce0
        /*03a4*/ 	.word	0x000000ff
        /*03a8*/ 	.word	0x00000160
        /*03ac*/ 	.short	0x0100
        /*03ae*/ 	.byte	0x07
	.zero		1


	//   ....[44]....
        /*03b0*/ 	.word	0x00000cf0
        /*03b4*/ 	.word	0x000000ff
        /*03b8*/ 	.word	0x00000148
        /*03bc*/ 	.short	0x0100
        /*03be*/ 	.byte	0x07
	.zero		1


	//   ....[45]....
        /*03c0*/ 	.word	0x00000d00
        /*03c4*/ 	.word	0x000000ff
        /*03c8*/ 	.word	0x00000168
        /*03cc*/ 	.short	0x0100
        /*03ce*/ 	.byte	0x07
	.zero		1


	//   ....[46]....
        /*03d0*/ 	.word	0x00000df0
        /*03d4*/ 	.word	0x000000ff
        /*03d8*/ 	.word	0x00000170
        /*03dc*/ 	.short	0x0100
        /*03de*/ 	.byte	0x05
	.zero		1


	//   ....[47]....
        /*03e0*/ 	.word	0x00000e00
        /*03e4*/ 	.word	0x000000ff
        /*03e8*/ 	.word	0x00000180
        /*03ec*/ 	.short	0x0100
        /*03ee*/ 	.byte	0x05
	.zero		1


	//   ....[48]....
        /*03f0*/ 	.word	0x00000e10
        /*03f4*/ 	.word	0x000000ff
        /*03f8*/ 	.word	0x00000178
        /*03fc*/ 	.short	0x0100
        /*03fe*/ 	.byte	0x05
	.zero		1


	//   ....[49]....
        /*0400*/ 	.word	0x00000e20
        /*0404*/ 	.word	0x000000ff
        /*0408*/ 	.word	0x00000188
        /*040c*/ 	.short	0x0100
        /*040e*/ 	.byte	0x05
	.zero		1


	//   ....[50]....
        /*0410*/ 	.word	0x000016f0
        /*0414*/ 	.word	0x00000002
        /*0418*/ 	.word	0x00000180
        /*041c*/ 	.short	0x010a
        /*041e*/ 	.byte	0xff
	.zero		1


	//   ....[51]....
        /*0420*/ 	.word	0x00001720
        /*0424*/ 	.word	0x00000002
        /*0428*/ 	.word	0x00000170
        /*042c*/ 	.short	0x0101
        /*042e*/ 	.byte	0xff
	.zero		1


	//   ....[52]....
        /*0430*/ 	.word	0x000017f0
        /*0434*/ 	.word	0x000000ff
        /*0438*/ 	.word	0x00000068
        /*043c*/ 	.short	0x010a
        /*043e*/ 	.byte	0x08
	.zero		1


	//   ....[53]....
        /*0440*/ 	.word	0x00001890
        /*0444*/ 	.word	0x000000ff
        /*0448*/ 	.word	0x00000068
        /*044c*/ 	.short	0x010a
        /*044e*/ 	.byte	0x21
	.zero		1


	//   ....[54]....
        /*0450*/ 	.word	0x000019f0
        /*0454*/ 	.word	0x000000ff
        /*0458*/ 	.word	0x00000068
        /*045c*/ 	.short	0x010a
        /*045e*/ 	.byte	0x08
	.zero		1


	//   ....[55]....
        /*0460*/ 	.word	0x00001ae0
        /*0464*/ 	.word	0x000000ff
        /*0468*/ 	.word	0x00000108
        /*046c*/ 	.short	0x0101
        /*046e*/ 	.byte	0x04
	.zero		1


	//   ....[56]....
        /*0470*/ 	.word	0x00001b00
        /*0474*/ 	.word	0x000000ff
        /*0478*/ 	.word	0x00000068
        /*047c*/ 	.short	0x010a
        /*047e*/ 	.byte	0x08
	.zero		1


	//   ....[57]....
        /*0480*/ 	.word	0x00001b80
        /*0484*/ 	.word	0x000000ff
        /*0488*/ 	.word	0x00000068
        /*048c*/ 	.short	0x010a
        /*048e*/ 	.byte	0x11
	.zero		1


	//   ....[58]....
        /*0490*/ 	.word	0x00001ce0
        /*0494*/ 	.word	0x000000ff
        /*0498*/ 	.word	0x00000068
        /*049c*/ 	.short	0x010a
        /*049e*/ 	.byte	0x08
	.zero		1


	//   ....[59]....
        /*04a0*/ 	.word	0x00001e00
        /*04a4*/ 	.word	0x00000002
        /*04a8*/ 	.word	0x00000110
        /*04ac*/ 	.short	0x010a
        /*04ae*/ 	.byte	0xff
	.zero		1


	//   ....[60]....
        /*04b0*/ 	.word	0x00001ec0
        /*04b4*/ 	.word	0x00000002
        /*04b8*/ 	.word	0x00000000
        /*04bc*/ 	.short	0x0101
        /*04be*/ 	.byte	0xff
	.zero		1


	//   ....[61]....
        /*04c0*/ 	.word	0x00002420
        /*04c4*/ 	.word	0x000000ff
        /*04c8*/ 	.word	0x00000000
        /*04cc*/ 	.short	0x010a
        /*04ce*/ 	.byte	0x05
	.zero		1


	//   ....[62]....
        /*04d0*/ 	.word	0x000024b0
        /*04d4*/ 	.word	0x000000ff
        /*04d8*/ 	.word	0x00000000
        /*04dc*/ 	.short	0x010a
        /*04de*/ 	.byte	0x05
	.zero		1


	//   ....[63]....
        /*04e0*/ 	.word	0x00002540
        /*04e4*/ 	.word	0x000000ff
        /*04e8*/ 	.word	0x00000000
        /*04ec*/ 	.short	0x010a
        /*04ee*/ 	.byte	0x05
	.zero		1


	//   ....[64]....
        /*04f0*/ 	.word	0x000025d0
        /*04f4*/ 	.word	0x000000ff
        /*04f8*/ 	.word	0x00000000
        /*04fc*/ 	.short	0x010a
        /*04fe*/ 	.byte	0x05
	.zero		1


	//   ....[65]....
        /*0500*/ 	.word	0x00002660
        /*0504*/ 	.word	0x000000ff
        /*0508*/ 	.word	0x00000000
        /*050c*/ 	.short	0x010a
        /*050e*/ 	.byte	0x05
	.zero		1


	//   ....[66]....
        /*0510*/ 	.word	0x000026f0
        /*0514*/ 	.word	0x000000ff
        /*0518*/ 	.word	0x00000000
        /*051c*/ 	.short	0x010a
        /*051e*/ 	.byte	0x05
	.zero		1


	//   ....[67]....
        /*0520*/ 	.word	0x00002780
        /*0524*/ 	.word	0x000000ff
        /*0528*/ 	.word	0x00000000
        /*052c*/ 	.short	0x010a
        /*052e*/ 	.byte	0x05
	.zero		1


	//   ....[68]....
        /*0530*/ 	.word	0x00002810
        /*0534*/ 	.word	0x000000ff
        /*0538*/ 	.word	0x00000000
        /*053c*/ 	.short	0x010a
        /*053e*/ 	.byte	0x05
	.zero		1


	//   ....[69]....
        /*0540*/ 	.word	0x000028a0
        /*0544*/ 	.word	0x000000ff
        /*0548*/ 	.word	0x00000000
        /*054c*/ 	.short	0x010a
        /*054e*/ 	.byte	0x05
	.zero		1


	//   ....[70]....
        /*0550*/ 	.word	0x00002930
        /*0554*/ 	.word	0x000000ff
        /*0558*/ 	.word	0x00000000
        /*055c*/ 	.short	0x010a
        /*055e*/ 	.byte	0x05
	.zero		1


	//   ....[71]....
        /*0560*/ 	.word	0x000029c0
        /*0564*/ 	.word	0x000000ff
        /*0568*/ 	.word	0x00000000
        /*056c*/ 	.short	0x010a
        /*056e*/ 	.byte	0x05
	.zero		1


	//   ....[72]....
        /*0570*/ 	.word	0x00002a50
        /*0574*/ 	.word	0x000000ff
        /*0578*/ 	.word	0x00000000
        /*057c*/ 	.short	0x010a
        /*057e*/ 	.byte	0x05
	.zero		1


	//   ....[73]....
        /*0580*/ 	.word	0x00002af0
        /*0584*/ 	.word	0x00000000
        /*0588*/ 	.word	0x00000000
        /*058c*/ 	.short	0x010a
        /*058e*/ 	.byte	0xff
	.zero		1


	//   ....[74]....
        /*0590*/ 	.word	0x00002c10
        /*0594*/ 	.word	0x00000000
        /*0598*/ 	.word	0x00000170
        /*059c*/ 	.short	0x010a
        /*059e*/ 	.byte	0xff
	.zero		1


	//   ....[75]....
        /*05a0*/ 	.word	0x00002c80
        /*05a4*/ 	.word	0x00000000
        /*05a8*/ 	.word	0x00000000
        /*05ac*/ 	.short	0x0101
        /*05ae*/ 	.byte	0xff
	.zero		1


	//   ....[76]....
        /*05b0*/ 	.word	0x00002ca0
        /*05b4*/ 	.word	0x000000ff
        /*05b8*/ 	.word	0x00000120
        /*05bc*/ 	.short	0x010a
        /*05be*/ 	.byte	0x05
	.zero		1


	//   ....[77]....
        /*05c0*/ 	.word	0x00002dc0
        /*05c4*/ 	.word	0x00000000
        /*05c8*/ 	.word	0x00000110
        /*05cc*/ 	.short	0x010a
        /*05ce*/ 	.byte	0xff
	.zero		1


	//   ....[78]....
        /*05d0*/ 	.word	0x00002ec0
        /*05d4*/ 	.word	0x00000000
        /*05d8*/ 	.word	0x00000000
        /*05dc*/ 	.short	0x0101
        /*05de*/ 	.byte	0xff
	.zero		1


	//   ....[79]....
        /*05e0*/ 	.word	0x00002f50
        /*05e4*/ 	.word	0x000000ff
        /*05e8*/ 	.word	0x00000120
        /*05ec*/ 	.short	0x0106
        /*05ee*/ 	.byte	0x05
	.zero		1


	//   ....[80]....
        /*05f0*/ 	.word	0x00002f70
        /*05f4*/ 	.word	0x000000ff
        /*05f8*/ 	.word	0x00000120
        /*05fc*/ 	.short	0x010a
        /*05fe*/ 	.byte	0x05
	.zero		1


	//   ....[81]....
        /*0600*/ 	.word	0x00003000
        /*0604*/ 	.word	0x000000ff
        /*0608*/ 	.word	0x00000120
        /*060c*/ 	.short	0x0106
        /*060e*/ 	.byte	0x04
	.zero		1


	//   ....[82]....
        /*0610*/ 	.word	0x00003040
        /*0614*/ 	.word	0x00000000
        /*0618*/ 	.word	0x00000120
        /*061c*/ 	.short	0x010a
        /*061e*/ 	.byte	0xff
	.zero		1


	//   ....[83]....
        /*0620*/ 	.word	0x00003560
        /*0624*/ 	.word	0x00000000
        /*0628*/ 	.word	0x00000110
        /*062c*/ 	.short	0x010a
        /*062e*/ 	.byte	0xff
	.zero		1


	//   ....[84]....
        /*0630*/ 	.word	0x00003660
        /*0634*/ 	.word	0x00000003
        /*0638*/ 	.word	0x00000000
        /*063c*/ 	.short	0x0101
        /*063e*/ 	.byte	0xff
	.zero		1


	//   ....[85]....
        /*0640*/ 	.word	0x00003670
        /*0644*/ 	.word	0x000000ff
        /*0648*/ 	.word	0x00000000
        /*064c*/ 	.short	0x010a
        /*064e*/ 	.byte	0x06
	.zero		1


	//   ....[86]....
        /*0650*/ 	.word	0x000036f0
        /*0654*/ 	.word	0x000000ff
        /*0658*/ 	.word	0x00000150
        /*065c*/ 	.short	0x010a
        /*065e*/ 	.byte	0x07
	.zero		1


	//   ....[87]....
        /*0660*/ 	.word	0x000037d0
        /*0664*/ 	.word	0x000000ff
        /*0668*/ 	.word	0x00000000
        /*066c*/ 	.short	0x010a
        /*066e*/ 	.byte	0x06
	.zero		1


	//   ....[88]....
        /*0670*/ 	.word	0x00003900
        /*0674*/ 	.word	0x000000ff
        /*0678*/ 	.word	0x00000000
        /*067c*/ 	.short	0x010a
        /*067e*/ 	.byte	0x1a
	.zero		1


	//   ....[89]....
        /*0680*/ 	.word	0x00003ba0
        /*0684*/ 	.word	0x000000ff
        /*0688*/ 	.word	0x00000000
        /*068c*/ 	.short	0x010a
        /*068e*/ 	.byte	0x06
	.zero		1


	//   ....[90]....
        /*0690*/ 	.word	0x00003c30
        /*0694*/ 	.word	0x000000ff
        /*0698*/ 	.word	0x00000000
        /*069c*/ 	.short	0x010a
        /*069e*/ 	.byte	0x06
	.zero		1


	//   ....[91]....
        /*06a0*/ 	.word	0x00003cc0
        /*06a4*/ 	.word	0x000000ff
        /*06a8*/ 	.word	0x00000000
        /*06ac*/ 	.short	0x010a
        /*06ae*/ 	.byte	0x06
	.zero		1


	//   ....[92]....
        /*06b0*/ 	.word	0x00003d50
        /*06b4*/ 	.word	0x000000ff
        /*06b8*/ 	.word	0x00000000
        /*06bc*/ 	.short	0x010a
        /*06be*/ 	.byte	0x07
	.zero		1


	//   ....[93]....
        /*06c0*/ 	.word	0x00004180
        /*06c4*/ 	.word	0x00000000
        /*06c8*/ 	.word	0x00000110
        /*06cc*/ 	.short	0x010a
        /*06ce*/ 	.byte	0xff
	.zero		1


	//   ....[94]....
        /*06d0*/ 	.word	0x00004240
        /*06d4*/ 	.word	0x00000000
        /*06d8*/ 	.word	0x00000000
        /*06dc*/ 	.short	0x0101
        /*06de*/ 	.byte	0xff
	.zero		1


	//   ....[95]....
        /*06e0*/ 	.word	0x00004560
        /*06e4*/ 	.word	0x000000ff
        /*06e8*/ 	.word	0x00000108
        /*06ec*/ 	.short	0x010a
        /*06ee*/ 	.byte	0x07
	.zero		1


	//   ....[96]....
        /*06f0*/ 	.word	0x00004780
        /*06f4*/ 	.word	0x000000ff
        /*06f8*/ 	.word	0x000000e8
        /*06fc*/ 	.short	0x010a
        /*06fe*/ 	.byte	0x0f
	.zero		1


	//   ....[97]....
        /*0700*/ 	.word	0x00004980
        /*0704*/ 	.word	0x000000ff
        /*0708*/ 	.word	0x000000d0
        /*070c*/ 	.short	0x010b
        /*070e*/ 	.byte	0x0f
	.zero		1


	//   ....[98]....
        /*0710*/ 	.word	0x000049d0
        /*0714*/ 	.word	0x000000ff
        /*0718*/ 	.word	0x00000000
        /*071c*/ 	.short	0x0101
        /*071e*/ 	.byte	0x10
	.zero		1


	//   ....[99]....
        /*0720*/ 	.word	0x00004a10
        /*0724*/ 	.word	0x000000ff
        /*0728*/ 	.word	0x000000e8
        /*072c*/ 	.short	0x010a
        /*072e*/ 	.byte	0x0d
	.zero		1


	//   ....[100]....
        /*0730*/ 	.word	0x00004c50
        /*0734*/ 	.word	0x000000ff
        /*0738*/ 	.word	0x000000d0
        /*073c*/ 	.short	0x010b
        /*073e*/ 	.byte	0x0d
	.zero		1


	//   ....[101]....
        /*0740*/ 	.word	0x00004cc0
        /*0744*/ 	.word	0x000000ff
        /*0748*/ 	.word	0x00000000
        /*074c*/ 	.short	0x0101
        /*074e*/ 	.byte	0x0f
	.zero		1


	//   ....[102]....
        /*0750*/ 	.word	0x00004d10
        /*0754*/ 	.word	0x000000ff
        /*0758*/ 	.word	0x00000000
        /*075c*/ 	.short	0x010a
        /*075e*/ 	.byte	0x04
	.zero		1


	//   ....[103]....
        /*0760*/ 	.word	0x00004da0
        /*0764*/ 	.word	0x000000ff
        /*0768*/ 	.word	0x00000000
        /*076c*/ 	.short	0x010a
        /*076e*/ 	.byte	0x04
	.zero		1


	//   ....[104]....
        /*0770*/ 	.word	0x00004e40
        /*0774*/ 	.word	0x00000000
        /*0778*/ 	.word	0x00000000
        /*077c*/ 	.short	0x010a
        /*077e*/ 	.byte	0xff
	.zero		1


	//   ....[105]....
        /*0780*/ 	.word	0x000051b0
        /*0784*/ 	.word	0x00000000
        /*0788*/ 	.word	0x00000110
        /*078c*/ 	.short	0x010a
        /*078e*/ 	.byte	0xff
	.zero		1


	//   ....[106]....
        /*0790*/ 	.word	0x000052c0
        /*0794*/ 	.word	0x00000000
        /*0798*/ 	.word	0x00000000
        /*079c*/ 	.short	0x0101
        /*079e*/ 	.byte	0xff
	.zero		1


	//   ....[107]....
        /*07a0*/ 	.word	0x00005cd0
        /*07a4*/ 	.word	0x00000002
        /*07a8*/ 	.word	0x000000d0
        /*07ac*/ 	.short	0x010a
        /*07ae*/ 	.byte	0xff
	.zero		1


	//   ....[108]....
        /*07b0*/ 	.word	0x00005d10
        /*07b4*/ 	.word	0x0000002c
        /*07b8*/ 	.word	0x00000130
        /*07bc*/ 	.short	0x010a
        /*07be*/ 	.byte	0xff
	.zero		1


	//   ....[109]....
        /*07c0*/ 	.word	0x00005e00
        /*07c4*/ 	.word	0x00000002
        /*07c8*/ 	.word	0x000000d0
        /*07cc*/ 	.short	0x010a
        /*07ce*/ 	.byte	0xff
	.zero		1


	//   ....[110]....
        /*07d0*/ 	.word	0x00005f90
        /*07d4*/ 	.word	0x0000002c
        /*07d8*/ 	.word	0x00000130
        /*07dc*/ 	.short	0x010a
        /*07de*/ 	.byte	0xff
	.zero		1


	//   ....[111]....
        /*07e0*/ 	.word	0x00006750
        /*07e4*/ 	.word	0x00000000
        /*07e8*/ 	.word	0x00000000
        /*07ec*/ 	.short	0x0101
        /*07ee*/ 	.byte	0xff
	.zero		1


	//   ....[112]....
        /*07f0*/ 	.word	0x00006760
        /*07f4*/ 	.word	0x00000002
        /*07f8*/ 	.word	0x000000d0
        /*07fc*/ 	.short	0x010a
        /*07fe*/ 	.byte	0xff
	.zero		1


	//   ....[113]....
        /*0800*/ 	.word	0x00006820
        /*0804*/ 	.word	0x00000002
        /*0808*/ 	.word	0x000000d0
        /*080c*/ 	.short	0x010a
        /*080e*/ 	.byte	0xff
	.zero		1


	//   ....[114]....
        /*0810*/ 	.word	0x00006b80
        /*0814*/ 	.word	0x000000ff
        /*0818*/ 	.word	0x00000000
        /*081c*/ 	.short	0x0101
        /*081e*/ 	.byte	0x05
	.zero		1


	//   ....[115]....
        /*0820*/ 	.word	0x00007110
        /*0824*/ 	.word	0x00000000
        /*0828*/ 	.word	0x00000000
        /*082c*/ 	.short	0x0101
        /*082e*/ 	.byte	0xff
	.zero		1


	//   ....[116]....
        /*0830*/ 	.word	0x00007380
        /*0834*/ 	.word	0x000000ff
        /*0838*/ 	.word	0x00000000
        /*083c*/ 	.short	0x0101
        /*083e*/ 	.byte	0x04
	.zero		1


	//   ....[117]....
        /*0840*/ 	.word	0x000073a0
        /*0844*/ 	.word	0x00000002
        /*0848*/ 	.word	0x00000180
        /*084c*/ 	.short	0x010a
        /*084e*/ 	.byte	0xff
	.zero		1


	//   ....[118]....
        /*0850*/ 	.word	0x00007400
        /*0854*/ 	.word	0x00000002
        /*0858*/ 	.word	0x00000068
        /*085c*/ 	.short	0x010a
        /*085e*/ 	.byte	0xff
	.zero		1


	//   ....[119]....
        /*0860*/ 	.word	0x00007460
        /*0864*/ 	.word	0x00000002
        /*0868*/ 	.word	0x00000068
        /*086c*/ 	.short	0x010a
        /*086e*/ 	.byte	0xff
	.zero		1


	//   ....[120]....
        /*0870*/ 	.word	0x000074b0
        /*0874*/ 	.word	0x00000002
        /*0878*/ 	.word	0x00000110
        /*087c*/ 	.short	0x010a
        /*087e*/ 	.byte	0xff
	.zero		1


	//   ....[121]....
        /*0880*/ 	.word	0x00007510
        /*0884*/ 	.word	0x00000000
        /*0888*/ 	.word	0x00000000
        /*088c*/ 	.short	0x010a
        /*088e*/ 	.byte	0xff
	.zero		1


	//   ....[122]....
        /*0890*/ 	.word	0x00007570
        /*0894*/ 	.word	0x00000000
        /*0898*/ 	.word	0x00000000
        /*089c*/ 	.short	0x010a
        /*089e*/ 	.byte	0xff
	.zero		1


	//   ....[123]....
        /*08a0*/ 	.word	0x000075d0
        /*08a4*/ 	.word	0x00000000
        /*08a8*/ 	.word	0x00000000
        /*08ac*/ 	.short	0x010a
        /*08ae*/ 	.byte	0xff
	.zero		1


	//   ....[124]....
        /*08b0*/ 	.word	0x00007630
        /*08b4*/ 	.word	0x00000000
        /*08b8*/ 	.word	0x00000000
        /*08bc*/ 	.short	0x010a
        /*08be*/ 	.byte	0xff
	.zero		1


	//   ....[125]....
        /*08c0*/ 	.word	0x00007690
        /*08c4*/ 	.word	0x00000000
        /*08c8*/ 	.word	0x00000000
        /*08cc*/ 	.short	0x010a
        /*08ce*/ 	.byte	0xff
	.zero		1


	//   ....[126]....
        /*08d0*/ 	.word	0x000076f0
        /*08d4*/ 	.word	0x00000000
        /*08d8*/ 	.word	0x00000000
        /*08dc*/ 	.short	0x010a
        /*08de*/ 	.byte	0xff
	.zero		1


	//   ....[127]....
        /*08e0*/ 	.word	0x00007750
        /*08e4*/ 	.word	0x00000000
        /*08e8*/ 	.word	0x00000000
        /*08ec*/ 	.short	0x010a
        /*08ee*/ 	.byte	0xff
	.zero		1


	//   ....[128]....
        /*08f0*/ 	.word	0x000077b0
        /*08f4*/ 	.word	0x00000000
        /*08f8*/ 	.word	0x00000000
        /*08fc*/ 	.short	0x010a
        /*08fe*/ 	.byte	0xff
	.zero		1


	//   ....[129]....
        /*0900*/ 	.word	0x00007810
        /*0904*/ 	.word	0x00000000
        /*0908*/ 	.word	0x00000000
        /*090c*/ 	.short	0x010a
        /*090e*/ 	.byte	0xff
	.zero		1


	//   ....[130]....
        /*0910*/ 	.word	0x00007870
        /*0914*/ 	.word	0x00000000
        /*0918*/ 	.word	0x00000000
        /*091c*/ 	.short	0x010a
        /*091e*/ 	.byte	0xff
	.zero		1


	//   ....[131]....
        /*0920*/ 	.word	0x000078d0
        /*0924*/ 	.word	0x00000000
        /*0928*/ 	.word	0x00000000
        /*092c*/ 	.short	0x010a
        /*092e*/ 	.byte	0xff
	.zero		1


	//   ....[132]....
        /*0930*/ 	.word	0x00007930
        /*0934*/ 	.word	0x00000000
        /*0938*/ 	.word	0x00000000
        /*093c*/ 	.short	0x010a
        /*093e*/ 	.byte	0xff
	.zero		1


	//   ....[133]....
        /*0940*/ 	.word	0x00007980
        /*0944*/ 	.word	0x00000000
        /*0948*/ 	.word	0x00000170
        /*094c*/ 	.short	0x010a
        /*094e*/ 	.byte	0xff
	.zero		1


	//   ....[134]....
        /*0950*/ 	.word	0x000079e0
        /*0954*/ 	.word	0x00000000
        /*0958*/ 	.word	0x00000120
        /*095c*/ 	.short	0x010a
        /*095e*/ 	.byte	0xff
	.zero		1


	//   ....[135]....
        /*0960*/ 	.word	0x00007a30
        /*0964*/ 	.word	0x00000000
        /*0968*/ 	.word	0x00000110
        /*096c*/ 	.short	0x010a
        /*096e*/ 	.byte	0xff
	.zero		1


	//   ....[136]....
        /*0970*/ 	.word	0x00007a90
        /*0974*/ 	.word	0x00000000
        /*0978*/ 	.word	0x00000120
        /*097c*/ 	.short	0x010a
        /*097e*/ 	.byte	0xff
	.zero		1


	//   ....[137]....
        /*0980*/ 	.word	0x00007ae0
        /*0984*/ 	.word	0x00000000
        /*0988*/ 	.word	0x00000110
        /*098c*/ 	.short	0x010a
        /*098e*/ 	.byte	0xff
	.zero		1


	//   ....[138]....
        /*0990*/ 	.word	0x00007b40
        /*0994*/ 	.word	0x00000002
        /*0998*/ 	.word	0x00000150
        /*099c*/ 	.short	0x010a
        /*099e*/ 	.byte	0xff
	.zero		1


	//   ....[139]....
        /*09a0*/ 	.word	0x00007ba0
        /*09a4*/ 	.word	0x00000000
        /*09a8*/ 	.word	0x00000000
        /*09ac*/ 	.short	0x010a
        /*09ae*/ 	.byte	0xff
	.zero		1


	//   ....[140]....
        /*09b0*/ 	.word	0x00007c00
        /*09b4*/ 	.word	0x00000000
        /*09b8*/ 	.word	0x00000000
        /*09bc*/ 	.short	0x010a
        /*09be*/ 	.byte	0xff
	.zero		1


	//   ....[141]....
        /*09c0*/ 	.word	0x00007c60
        /*09c4*/ 	.word	0x00000000
        /*09c8*/ 	.word	0x00000000
        /*09cc*/ 	.short	0x010a
        /*09ce*/ 	.byte	0xff
	.zero		1


	//   ....[142]....
        /*09d0*/ 	.word	0x00007cc0
        /*09d4*/ 	.word	0x00000000
        /*09d8*/ 	.word	0x00000000
        /*09dc*/ 	.short	0x010a
        /*09de*/ 	.byte	0xff
	.zero		1


	//   ....[143]....
        /*09e0*/ 	.word	0x00007d20
        /*09e4*/ 	.word	0x00000000
        /*09e8*/ 	.word	0x00000000
        /*09ec*/ 	.short	0x010a
        /*09ee*/ 	.byte	0xff
	.zero		1


	//   ....[144]....
        /*09f0*/ 	.word	0x00007d70
        /*09f4*/ 	.word	0x00000000
        /*09f8*/ 	.word	0x00000110
        /*09fc*/ 	.short	0x010a
        /*09fe*/ 	.byte	0xff
	.zero		1


	//   ....[145]....
        /*0a00*/ 	.word	0x00007dd0
        /*0a04*/ 	.word	0x00000000
        /*0a08*/ 	.word	0x00000108
        /*0a0c*/ 	.short	0x010a
        /*0a0e*/ 	.byte	0xff
	.zero		1


	//   ....[146]....
        /*0a10*/ 	.word	0x00007e30
        /*0a14*/ 	.word	0x00000000
        /*0a18*/ 	.word	0x000000e8
        /*0a1c*/ 	.short	0x010a
        /*0a1e*/ 	.byte	0xff
	.zero		1


	//   ....[147]....
        /*0a20*/ 	.word	0x00007e90
        /*0a24*/ 	.word	0x00000000
        /*0a28*/ 	.word	0x000000e8
        /*0a2c*/ 	.short	0x010a
        /*0a2e*/ 	.byte	0xff
	.zero		1


	//   ....[148]....
        /*0a30*/ 	.word	0x00007ef0
        /*0a34*/ 	.word	0x00000000
        /*0a38*/ 	.word	0x00000000
        /*0a3c*/ 	.short	0x010a
        /*0a3e*/ 	.byte	0xff
	.zero		1


	//   ....[149]....
        /*0a40*/ 	.word	0x00007f50
        /*0a44*/ 	.word	0x00000000
        /*0a48*/ 	.word	0x00000000
        /*0a4c*/ 	.short	0x010a
        /*0a4e*/ 	.byte	0xff
	.zero		1


	//   ....[150]....
        /*0a50*/ 	.word	0x00007fa0
        /*0a54*/ 	.word	0x00000000
        /*0a58*/ 	.word	0x00000110
        /*0a5c*/ 	.short	0x010a
        /*0a5e*/ 	.byte	0xff
	.zero		1


	//   ....[151]....
        /*0a60*/ 	.word	0x00007ff0
        /*0a64*/ 	.word	0x00000002
        /*0a68*/ 	.word	0x000000d0
        /*0a6c*/ 	.short	0x010a
        /*0a6e*/ 	.byte	0xff
	.zero		1


	//   ....[152]....
        /*0a70*/ 	.word	0x00008040
        /*0a74*/ 	.word	0x0000002c
        /*0a78*/ 	.word	0x00000130
        /*0a7c*/ 	.short	0x010a
        /*0a7e*/ 	.byte	0xff
	.zero		1


	//   ....[153]....
        /*0a80*/ 	.word	0x00008090
        /*0a84*/ 	.word	0x00000002
        /*0a88*/ 	.word	0x000000d0
        /*0a8c*/ 	.short	0x010a
        /*0a8e*/ 	.byte	0xff
	.zero		1


	//----- nvinfo : EIATTR_NUM_MBARRIERS
	.align		4
.L_47:
        /*0a90*/ 	.byte	0x03, 0x38
        /*0a92*/ 	.short	0x0032


	//----- nvinfo : EIATTR_EXIT_INSTR_OFFSETS
	.align		4
        /*0a94*/ 	.byte	0x04, 0x1c
        /*0a96*/ 	.short	(.L_49 - .L_48)


	//   ....[0]....
.L_48:
        /*0a98*/ 	.word	0x00002b20


	//   ....[1]....
        /*0a9c*/ 	.word	0x00003010


	//   ....[2]....
        /*0aa0*/ 	.word	0x00003070


	//   ....[3]....
        /*0aa4*/ 	.word	0x00003fb0


	//   ....[4]....
        /*0aa8*/ 	.word	0x00004e70


	//   ....[5]....
        /*0aac*/ 	.word	0x00004eb0


	//   ....[6]....
        /*0ab0*/ 	.word	0x00007270


	//   ....[7]....
        /*0ab4*/ 	.word	0x000072f0


	//   ....[8]....
        /*0ab8*/ 	.word	0x00007320


	//   ....[9]....
        /*0abc*/ 	.word	0x00007390


	//----- nvinfo : EIATTR_MAX_THREADS
	.align		4
.L_49:
        /*0ac0*/ 	.byte	0x04, 0x05
        /*0ac2*/ 	.short	(.L_51 - .L_50)
.L_50:
        /*0ac4*/ 	.word	0x00000100
        /*0ac8*/ 	.word	0x00000001
        /*0acc*/ 	.word	0x00000001


	//----- nvinfo : EIATTR_CRS_STACK_SIZE
	.align		4
.L_51:
        /*0ad0*/ 	.byte	0x04, 0x1e
        /*0ad2*/ 	.short	(.L_53 - .L_52)
.L_52:
        /*0ad4*/ 	.word	0x00000000


	//----- nvinfo : EIATTR_CBANK_PARAM_SIZE
	.align		4
.L_53:
        /*0ad8*/ 	.byte	0x03, 0x19
        /*0ada*/ 	.short	0x0800


	//----- nvinfo : EIATTR_PARAM_CBANK
	.align		4
        /*0adc*/ 	.byte	0x04, 0x0a
        /*0ade*/ 	.short	(.L_55 - .L_54)
	.align		4
.L_54:
        /*0ae0*/ 	.word	index@(.nv.constant0._ZN7cutlass13device_kernelINS_4gemm6kernel13GemmUniversalIN4cute5tupleIJiiiiEEENS1_10collective13CollectiveMmaINS1_35MainloopSm100TmaUmmaWarpSpecializedILi13ELi2ELi4ENS5_IJNS4_1CILi1EEESB_SB_EEEEENS5_IJNSA_ILi64EEESE_SE_EEENS_10bfloat16_tENS5_IJSB_llEEESG_SH_NS4_8TiledMMAINS4_8MMA_AtomIJNS4_20SM100_MMA_F16BF16_SSISG_SG_fLi64ELi64ELNS4_4UMMA5MajorE1ELSM_1ELNSL_7ScaleInE0ELSN_0EEEEEENS4_6LayoutISC_NS5_IJNSA_ILi0EEESR_SR_EEEEENS5_IJNS4_10UnderscoreESU_SU_EEEEENS4_13SM90_TMA_LOADENS4_14ComposedLayoutINS4_7SwizzleILi3ELi4ELi3EEENS4_18smem_ptr_flag_bitsILi16EEENSQ_INS5_IJSE_NSA_ILi8EEEEEENS5_IJSB_SE_EEEEEEEvNS4_8identityESX_S17_vS18_EENS_8epilogue10collective18CollectiveEpilogueINS1A_23Sm100TmaWarpSpecializedILi3ELi2ELi16ELb1ELb0EEEJSF_NS5_IJNSQ_ISE_SB_EENSQ_INSA_ILi32EEESB_EEEEESG_NS5_IJlSB_lEEESG_S1J_NS1A_6fusion15FusionCallbacksIS1E_NS1K_17LinearCombinationISG_fSG_fLNS_15FloatRoundStyleE2EEESF_S1I_JEEENS4_5SM1004TMEM4LOAD26SM100_TMEM_LOAD_16dp256b4xESX_NSY_INSZ_ILi2ELi4ELi3EEES12_NSQ_INS5_IJS13_S1G_EEENS5_IJS1G_SB_EEEEEEENS4_17SM75_U32x4_LDSM_NENS4_14SM90_TMA_STOREES1Y_NS4_17SM90_U32x4_STSM_NENS4_39AutoVectorizingCopyWithAssumedAlignmentILi128EEEEEEvvEEEEvNT_6ParamsE)
        /*0ae4*/ 	.short	0x0380
        /*0ae6*/ 	.short	0x0800


	//----- nvinfo : EIATTR_SW_WAR
	.align		4
.L_55:
        /*0ae8*/ 	.byte	0x04, 0x36
        /*0aea*/ 	.short	(.L_57 - .L_56)
.L_56:
        /*0aec*/ 	.word	0x00000008
.L_57:


//--------------------- .nv.callgraph             --------------------------
	.section	.nv.callgraph,"",@"SHT_CUDA_CALLGRAPH"
	.align	4
	.sectionentsize	8
	.align		4
        /*0000*/ 	.word	0x00000000
	.align		4
        /*0004*/ 	.word	0xffffffff
	.align		4
        /*0008*/ 	.word	index@(_ZN7cutlass13device_kernelINS_4gemm6kernel13GemmUniversalIN4cute5tupleIJiiiiEEENS1_10collective13CollectiveMmaINS1_35MainloopSm100TmaUmmaWarpSpecializedILi13ELi2ELi4ENS5_IJNS4_1CILi1EEESB_SB_EEEEENS5_IJNSA_ILi64EEESE_SE_EEENS_10bfloat16_tENS5_IJSB_llEEESG_SH_NS4_8TiledMMAINS4_8MMA_AtomIJNS4_20SM100_MMA_F16BF16_SSISG_SG_fLi64ELi64ELNS4_4UMMA5MajorE1ELSM_1ELNSL_7ScaleInE0ELSN_0EEEEEENS4_6LayoutISC_NS5_IJNSA_ILi0EEESR_SR_EEEEENS5_IJNS4_10UnderscoreESU_SU_EEEEENS4_13SM90_TMA_LOADENS4_14ComposedLayoutINS4_7SwizzleILi3ELi4ELi3EEENS4_18smem_ptr_flag_bitsILi16EEENSQ_INS5_IJSE_NSA_ILi8EEEEEENS5_IJSB_SE_EEEEEEEvNS4_8identityESX_S17_vS18_EENS_8epilogue10collective18CollectiveEpilogueINS1A_23Sm100TmaWarpSpecializedILi3ELi2ELi16ELb1ELb0EEEJSF_NS5_IJNSQ_ISE_SB_EENSQ_INSA_ILi32EEESB_EEEEESG_NS5_IJlSB_lEEESG_S1J_NS1A_6fusion15FusionCallbacksIS1E_NS1K_17LinearCombinationISG_fSG_fLNS_15FloatRoundStyleE2EEESF_S1I_JEEENS4_5SM1004TMEM4LOAD26SM100_TMEM_LOAD_16dp256b4xESX_NSY_INSZ_ILi2ELi4ELi3EEES12_NSQ_INS5_IJS13_S1G_EEENS5_IJS1G_SB_EEEEEEENS4_17SM75_U32x4_LDSM_NENS4_14SM90_TMA_STOREES1Y_NS4_17SM90_U32x4_STSM_NENS4_39AutoVectorizingCopyWithAssumedAlignmentILi128EEEEEEvvEEEEvNT_6ParamsE)
	.align		4
        /*000c*/ 	.word	index@(__assertfail)
	.align		4
        /*0010*/ 	.word	0x00000000
	.align		4
        /*0014*/ 	.word	0xfffffffe
	.align		4
        /*0018*/ 	.word	0x00000000
	.align		4
        /*001c*/ 	.word	0xfffffffd
	.align		4
        /*0020*/ 	.word	0x00000000
	.align		4
        /*0024*/ 	.word	0xfffffffc


//--------------------- .nv.constant4             --------------------------
	.section	.nv.constant4,"a",@progbits
	.align	8
	.align		8
.nv.constant4:
        /*0000*/ 	.dword	__assertfail
	.align		8
        /*0008*/ 	.dword	__unnamed_1
	.align		8
        /*0010*/ 	.dword	__unnamed_2
	.align		8
        /*0018*/ 	.dword	_ZN40_INTERNAL_71524ab1_4_k_cu_cc61333c_260264cuda3std3__45__cpo5beginE
	.align		8
        /*0020*/ 	.dword	_ZN40_INTERNAL_71524ab1_4_k_cu_cc61333c_260264cuda3std3__45__cpo3endE
	.align		8
        /*0028*/ 	.dword	_ZN40_INTERNAL_71524ab1_4_k_cu_cc61333c_260264cuda3std3__45__cpo6cbeginE
	.align		8
        /*0030*/ 	.dword	_ZN40_INTERNAL_71524ab1_4_k_cu_cc61333c_260264cuda3std3__45__cpo4cendE
	.align		8
        /*0038*/ 	.dword	_ZN40_INTERNAL_71524ab1_4_k_cu_cc61333c_260264cuda3std3__442_GLOBAL__N__71524ab1_4_k_cu_cc61333c_260266ignoreE
	.align		8
        /*0040*/ 	.dword	_ZN40_INTERNAL_71524ab1_4_k_cu_cc61333c_260264cuda3std3__419piecewise_constructE
	.align		8
        /*0048*/ 	.dword	_ZN40_INTERNAL_71524ab1_4_k_cu_cc61333c_260264cuda3std3__48in_placeE
	.align		8
        /*0050*/ 	.dword	_ZN40_INTERNAL_71524ab1_4_k_cu_cc61333c_260264cuda3std6ranges3__45__cpo4swapE
	.align		8
        /*0058*/ 	.dword	_ZN40_INTERNAL_71524ab1_4_k_cu_cc61333c_260264cuda3std6ranges3__45__cpo9iter_moveE
	.align		8
        /*0060*/ 	.dword	_ZN40_INTERNAL_71524ab1_4_k_cu_cc61333c_260264cute7productE
	.align		8
        /*0068*/ 	.dword	_ZN40_INTERNAL_71524ab1_4_k_cu_cc61333c_260264cute1_E
	.align		8
        /*0070*/ 	.dword	$str$25
	.align		8
        /*0078*/ 	.dword	$str$26
	.align		8
        /*0080*/ 	.dword	$str$27
	.align		8
        /*0088*/ 	.dword	$str$28


//--------------------- .text._ZN7cutlass13device_kernelINS_4gemm6kernel13GemmUniversalIN4cute5tupleIJiiiiEEENS1_10collective13CollectiveMmaINS1_35MainloopSm100TmaUmmaWarpSpecializedILi13ELi2ELi4ENS5_IJNS4_1CILi1EEESB_SB_EEEEENS5_IJNSA_ILi64EEESE_SE_EEENS_10bfloat16_tENS5_IJSB_llEEESG_SH_NS4_8TiledMMAINS4_8MMA_AtomIJNS4_20SM100_MMA_F16BF16_SSISG_SG_fLi64ELi64ELNS4_4UMMA5MajorE1ELSM_1ELNSL_7ScaleInE0ELSN_0EEEEEENS4_6LayoutISC_NS5_IJNSA_ILi0EEESR_SR_EEEEENS5_IJNS4_10UnderscoreESU_SU_EEEEENS4_13SM90_TMA_LOADENS4_14ComposedLayoutINS4_7SwizzleILi3ELi4ELi3EEENS4_18smem_ptr_flag_bitsILi16EEENSQ_INS5_IJSE_NSA_ILi8EEEEEENS5_IJSB_SE_EEEEEEEvNS4_8identityESX_S17_vS18_EENS_8epilogue10collective18CollectiveEpilogueINS1A_23Sm100TmaWarpSpecializedILi3ELi2ELi16ELb1ELb0EEEJSF_NS5_IJNSQ_ISE_SB_EENSQ_INSA_ILi32EEESB_EEEEESG_NS5_IJlSB_lEEESG_S1J_NS1A_6fusion15FusionCallbacksIS1E_NS1K_17LinearCombinationISG_fSG_fLNS_15FloatRoundStyleE2EEESF_S1I_JEEENS4_5SM1004TMEM4LOAD26SM100_TMEM_LOAD_16dp256b4xESX_NSY_INSZ_ILi2ELi4ELi3EEES12_NSQ_INS5_IJS13_S1G_EEENS5_IJS1G_SB_EEEEEEENS4_17SM75_U32x4_LDSM_NENS4_14SM90_TMA_STOREES1Y_NS4_17SM90_U32x4_STSM_NENS4_39AutoVectorizingCopyWithAssumedAlignmentILi128EEEEEEvvEEEEvNT_6ParamsE --------------------------
	.section	.text._ZN7cutlass13device_kernelINS_4gemm6kernel13GemmUniversalIN4cute5tupleIJiiiiEEENS1_10collective13CollectiveMmaINS1_35MainloopSm100TmaUmmaWarpSpecializedILi13ELi2ELi4ENS5_IJNS4_1CILi1EEESB_SB_EEEEENS5_IJNSA_ILi64EEESE_SE_EEENS_10bfloat16_tENS5_IJSB_llEEESG_SH_NS4_8TiledMMAINS4_8MMA_AtomIJNS4_20SM100_MMA_F16BF16_SSISG_SG_fLi64ELi64ELNS4_4UMMA5MajorE1ELSM_1ELNSL_7ScaleInE0ELSN_0EEEEEENS4_6LayoutISC_NS5_IJNSA_ILi0EEESR_SR_EEEEENS5_IJNS4_10UnderscoreESU_SU_EEEEENS4_13SM90_TMA_LOADENS4_14ComposedLayoutINS4_7SwizzleILi3ELi4ELi3EEENS4_18smem_ptr_flag_bitsILi16EEENSQ_INS5_IJSE_NSA_ILi8EEEEEENS5_IJSB_SE_EEEEEEEvNS4_8identityESX_S17_vS18_EENS_8epilogue10collective18CollectiveEpilogueINS1A_23Sm100TmaWarpSpecializedILi3ELi2ELi16ELb1ELb0EEEJSF_NS5_IJNSQ_ISE_SB_EENSQ_INSA_ILi32EEESB_EEEEESG_NS5_IJlSB_lEEESG_S1J_NS1A_6fusion15FusionCallbacksIS1E_NS1K_17LinearCombinationISG_fSG_fLNS_15FloatRoundStyleE2EEESF_S1I_JEEENS4_5SM1004TMEM4LOAD26SM100_TMEM_LOAD_16dp256b4xESX_NSY_INSZ_ILi2ELi4ELi3EEES12_NSQ_INS5_IJS13_S1G_EEENS5_IJS1G_SB_EEEEEEENS4_17SM75_U32x4_LDSM_NENS4_14SM90_TMA_STOREES1Y_NS4_17SM90_U32x4_STSM_NENS4_39AutoVectorizingCopyWithAssumedAlignmentILi128EEEEEEvvEEEEvNT_6ParamsE,"ax",@progbits
	.align	128
.text._ZN7cutlass13device_kernelINS_4gemm6kernel13GemmUniversalIN4cute5tupleIJiiiiEEENS1_10collective13CollectiveMmaINS1_35MainloopSm100TmaUmmaWarpSpecializedILi13ELi2ELi4ENS5_IJNS4_1CILi1EEESB_SB_EEEEENS5_IJNSA_ILi64EEESE_SE_EEENS_10bfloat16_tENS5_IJSB_llEEESG_SH_NS4_8TiledMMAINS4_8MMA_AtomIJNS4_20SM100_MMA_F16BF16_SSISG_SG_fLi64ELi64ELNS4_4UMMA5MajorE1ELSM_1ELNSL_7ScaleInE0ELSN_0EEEEEENS4_6LayoutISC_NS5_IJNSA_ILi0EEESR_SR_EEEEENS5_IJNS4_10UnderscoreESU_SU_EEEEENS4_13SM90_TMA_LOADENS4_14ComposedLayoutINS4_7SwizzleILi3ELi4ELi3EEENS4_18smem_ptr_flag_bitsILi16EEENSQ_INS5_IJSE_NSA_ILi8EEEEEENS5_IJSB_SE_EEEEEEEvNS4_8identityESX_S17_vS18_EENS_8epilogue10collective18CollectiveEpilogueINS1A_23Sm100TmaWarpSpecializedILi3ELi2ELi16ELb1ELb0EEEJSF_NS5_IJNSQ_ISE_SB_EENSQ_INSA_ILi32EEESB_EEEEESG_NS5_IJlSB_lEEESG_S1J_NS1A_6fusion15FusionCallbacksIS1E_NS1K_17LinearCombinationISG_fSG_fLNS_15FloatRoundStyleE2EEESF_S1I_JEEENS4_5SM1004TMEM4LOAD26SM100_TMEM_LOAD_16dp256b4xESX_NSY_INSZ_ILi2ELi4ELi3EEES12_NSQ_INS5_IJS13_S1G_EEENS5_IJS1G_SB_EEEEEEENS4_17SM75_U32x4_LDSM_NENS4_14SM90_TMA_STOREES1Y_NS4_17SM90_U32x4_STSM_NENS4_39AutoVectorizingCopyWithAssumedAlignmentILi128EEEEEEvvEEEEvNT_6ParamsE:
        .type           _ZN7cutlass13device_kernelINS_4gemm6kernel13GemmUniversalIN4cute5tupleIJiiiiEEENS1_10collective13CollectiveMmaINS1_35MainloopSm100TmaUmmaWarpSpecializedILi13ELi2ELi4ENS5_IJNS4_1CILi1EEESB_SB_EEEEENS5_IJNSA_ILi64EEESE_SE_EEENS_10bfloat16_tENS5_IJSB_llEEESG_SH_NS4_8TiledMMAINS4_8MMA_AtomIJNS4_20SM100_MMA_F16BF16_SSISG_SG_fLi64ELi64ELNS4_4UMMA5MajorE1ELSM_1ELNSL_7ScaleInE0ELSN_0EEEEEENS4_6LayoutISC_NS5_IJNSA_ILi0EEESR_SR_EEEEENS5_IJNS4_10UnderscoreESU_SU_EEEEENS4_13SM90_TMA_LOADENS4_14ComposedLayoutINS4_7SwizzleILi3ELi4ELi3EEENS4_18smem_ptr_flag_bitsILi16EEENSQ_INS5_IJSE_NSA_ILi8EEEEEENS5_IJSB_SE_EEEEEEEvNS4_8identityESX_S17_vS18_EENS_8epilogue10collective18CollectiveEpilogueINS1A_23Sm100TmaWarpSpecializedILi3ELi2ELi16ELb1ELb0EEEJSF_NS5_IJNSQ_ISE_SB_EENSQ_INSA_ILi32EEESB_EEEEESG_NS5_IJlSB_lEEESG_S1J_NS1A_6fusion15FusionCallbacksIS1E_NS1K_17LinearCombinationISG_fSG_fLNS_15FloatRoundStyleE2EEESF_S1I_JEEENS4_5SM1004TMEM4LOAD26SM100_TMEM_LOAD_16dp256b4xESX_NSY_INSZ_ILi2ELi4ELi3EEES12_NSQ_INS5_IJS13_S1G_EEENS5_IJS1G_SB_EEEEEEENS4_17SM75_U32x4_LDSM_NENS4_14SM90_TMA_STOREES1Y_NS4_17SM90_U32x4_STSM_NENS4_39AutoVectorizingCopyWithAssumedAlignmentILi128EEEEEEvvEEEEvNT_6ParamsE,@function
        .size           _ZN7cutlass13device_kernelINS_4gemm6kernel13GemmUniversalIN4cute5tupleIJiiiiEEENS1_10collective13CollectiveMmaINS1_35MainloopSm100TmaUmmaWarpSpecializedILi13ELi2ELi4ENS5_IJNS4_1CILi1EEESB_SB_EEEEENS5_IJNSA_ILi64EEESE_SE_EEENS_10bfloat16_tENS5_IJSB_llEEESG_SH_NS4_8TiledMMAINS4_8MMA_AtomIJNS4_20SM100_MMA_F16BF16_SSISG_SG_fLi64ELi64ELNS4_4UMMA5MajorE1ELSM_1ELNSL_7ScaleInE0ELSN_0EEEEEENS4_6LayoutISC_NS5_IJNSA_ILi0EEESR_SR_EEEEENS5_IJNS4_10UnderscoreESU_SU_EEEEENS4_13SM90_TMA_LOADENS4_14ComposedLayoutINS4_7SwizzleILi3ELi4ELi3EEENS4_18smem_ptr_flag_bitsILi16EEENSQ_INS5_IJSE_NSA_ILi8EEEEEENS5_IJSB_SE_EEEEEEEvNS4_8identityESX_S17_vS18_EENS_8epilogue10collective18CollectiveEpilogueINS1A_23Sm100TmaWarpSpecializedILi3ELi2ELi16ELb1ELb0EEEJSF_NS5_IJNSQ_ISE_SB_EENSQ_INSA_ILi32EEESB_EEEEESG_NS5_IJlSB_lEEESG_S1J_NS1A_6fusion15FusionCallbacksIS1E_NS1K_17LinearCombinationISG_fSG_fLNS_15FloatRoundStyleE2EEESF_S1I_JEEENS4_5SM1004TMEM4LOAD26SM100_TMEM_LOAD_16dp256b4xESX_NSY_INSZ_ILi2ELi4ELi3EEES12_NSQ_INS5_IJS13_S1G_EEENS5_IJS1G_SB_EEEEEEENS4_17SM75_U32x4_LDSM_NENS4_14SM90_TMA_STOREES1Y_NS4_17SM90_U32x4_STSM_NENS4_39AutoVectorizingCopyWithAssumedAlignmentILi128EEEEEEvvEEEEvNT_6ParamsE,(.L_x_182 - _ZN7cutlass13device_kernelINS_4gemm6kernel13GemmUniversalIN4cute5tupleIJiiiiEEENS1_10collective13CollectiveMmaINS1_35MainloopSm100TmaUmmaWarpSpecializedILi13ELi2ELi4ENS5_IJNS4_1CILi1EEESB_SB_EEEEENS5_IJNSA_ILi64EEESE_SE_EEENS_10bfloat16_tENS5_IJSB_llEEESG_SH_NS4_8TiledMMAINS4_8MMA_AtomIJNS4_20SM100_MMA_F16BF16_SSISG_SG_fLi64ELi64ELNS4_4UMMA5MajorE1ELSM_1ELNSL_7ScaleInE0ELSN_0EEEEEENS4_6LayoutISC_NS5_IJNSA_ILi0EEESR_SR_EEEEENS5_IJNS4_10UnderscoreESU_SU_EEEEENS4_13SM90_TMA_LOADENS4_14ComposedLayoutINS4_7SwizzleILi3ELi4ELi3EEENS4_18smem_ptr_flag_bitsILi16EEENSQ_INS5_IJSE_NSA_ILi8EEEEEENS5_IJSB_SE_EEEEEEEvNS4_8identityESX_S17_vS18_EENS_8epilogue10collective18CollectiveEpilogueINS1A_23Sm100TmaWarpSpecializedILi3ELi2ELi16ELb1ELb0EEEJSF_NS5_IJNSQ_ISE_SB_EENSQ_INSA_ILi32EEESB_EEEEESG_NS5_IJlSB_lEEESG_S1J_NS1A_6fusion15FusionCallbacksIS1E_NS1K_17LinearCombinationISG_fSG_fLNS_15FloatRoundStyleE2EEESF_S1I_JEEENS4_5SM1004TMEM4LOAD26SM100_TMEM_LOAD_16dp256b4xESX_NSY_INSZ_ILi2ELi4ELi3EEES12_NSQ_INS5_IJS13_S1G_EEENS5_IJS1G_SB_EEEEEEENS4_17SM75_U32x4_LDSM_NENS4_14SM90_TMA_STOREES1Y_NS4_17SM90_U32x4_STSM_NENS4_39AutoVectorizingCopyWithAssumedAlignmentILi128EEEEEEvvEEEEvNT_6ParamsE)
        .other          _ZN7cutlass13device_kernelINS_4gemm6kernel13GemmUniversalIN4cute5tupleIJiiiiEEENS1_10collective13CollectiveMmaINS1_35MainloopSm100TmaUmmaWarpSpecializedILi13ELi2ELi4ENS5_IJNS4_1CILi1EEESB_SB_EEEEENS5_IJNSA_ILi64EEESE_SE_EEENS_10bfloat16_tENS5_IJSB_llEEESG_SH_NS4_8TiledMMAINS4_8MMA_AtomIJNS4_20SM100_MMA_F16BF16_SSISG_SG_fLi64ELi64ELNS4_4UMMA5MajorE1ELSM_1ELNSL_7ScaleInE0ELSN_0EEEEEENS4_6LayoutISC_NS5_IJNSA_ILi0EEESR_SR_EEEEENS5_IJNS4_10UnderscoreESU_SU_EEEEENS4_13SM90_TMA_LOADENS4_14ComposedLayoutINS4_7SwizzleILi3ELi4ELi3EEENS4_18smem_ptr_flag_bitsILi16EEENSQ_INS5_IJSE_NSA_ILi8EEEEEENS5_IJSB_SE_EEEEEEEvNS4_8identityESX_S17_vS18_EENS_8epilogue10collective18CollectiveEpilogueINS1A_23Sm100TmaWarpSpecializedILi3ELi2ELi16ELb1ELb0EEEJSF_NS5_IJNSQ_ISE_SB_EENSQ_INSA_ILi32EEESB_EEEEESG_NS5_IJlSB_lEEESG_S1J_NS1A_6fusion15FusionCallbacksIS1E_NS1K_17LinearCombinationISG_fSG_fLNS_15FloatRoundStyleE2EEESF_S1I_JEEENS4_5SM1004TMEM4LOAD26SM100_TMEM_LOAD_16dp256b4xESX_NSY_INSZ_ILi2ELi4ELi3EEES12_NSQ_INS5_IJS13_S1G_EEENS5_IJS1G_SB_EEEEEEENS4_17SM75_U32x4_LDSM_NENS4_14SM90_TMA_STOREES1Y_NS4_17SM90_U32x4_STSM_NENS4_39AutoVectorizingCopyWithAssumedAlignmentILi128EEEEEEvvEEEEvNT_6ParamsE,@"STO_CUDA_ENTRY STV_DEFAULT"
_ZN7cutlass13device_kernelINS_4gemm6kernel13GemmUniversalIN4cute5tupleIJiiiiEEENS1_10collective13CollectiveMmaINS1_35MainloopSm100TmaUmmaWarpSpecializedILi13ELi2ELi4ENS5_IJNS4_1CILi1EEESB_SB_EEEEENS5_IJNSA_ILi64EEESE_SE_EEENS_10bfloat16_tENS5_IJSB_llEEESG_SH_NS4_8TiledMMAINS4_8MMA_AtomIJNS4_20SM100_MMA_F16BF16_SSISG_SG_fLi64ELi64ELNS4_4UMMA5MajorE1ELSM_1ELNSL_7ScaleInE0ELSN_0EEEEEENS4_6LayoutISC_NS5_IJNSA_ILi0EEESR_SR_EEEEENS5_IJNS4_10UnderscoreESU_SU_EEEEENS4_13SM90_TMA_LOADENS4_14ComposedLayoutINS4_7SwizzleILi3ELi4ELi3EEENS4_18smem_ptr_flag_bitsILi16EEENSQ_INS5_IJSE_NSA_ILi8EEEEEENS5_IJSB_SE_EEEEEEEvNS4_8identityESX_S17_vS18_EENS_8epilogue10collective18CollectiveEpilogueINS1A_23Sm100TmaWarpSpecializedILi3ELi2ELi16ELb1ELb0EEEJSF_NS5_IJNSQ_ISE_SB_EENSQ_INSA_ILi32EEESB_EEEEESG_NS5_IJlSB_lEEESG_S1J_NS1A_6fusion15FusionCallbacksIS1E_NS1K_17LinearCombinationISG_fSG_fLNS_15FloatRoundStyleE2EEESF_S1I_JEEENS4_5SM1004TMEM4LOAD26SM100_TMEM_LOAD_16dp256b4xESX_NSY_INSZ_ILi2ELi4ELi3EEES12_NSQ_INS5_IJS13_S1G_EEENS5_IJS1G_SB_EEEEEEENS4_17SM75_U32x4_LDSM_NENS4_14SM90_TMA_STOREES1Y_NS4_17SM90_U32x4_STSM_NENS4_39AutoVectorizingCopyWithAssumedAlignmentILi128EEEEEEvvEEEEvNT_6ParamsE:
[----:B------:R-:W1:Y:S01]  /*0000*/  LDC R1, c[0x0][0x37c] ;  /* 0x0000df00ff017b82 */ /* 0x000e620000000800 */
[----:B------:R-:W2:Y:S01]  /*0010*/  S2R R70, SR_TID.X ;  /* 0x0000000000467919 */ /* 0x000ea20000002100 */
[----:B------:R-:W3:Y:S01]  /*0020*/  LDCU.64 UR4, c[0x0][0x890] ;  /* 0x00011200ff0477ac */ /* 0x000ee20008000a00 */
[----:B------:R-:W-:Y:S02]  /*0030*/  PRMT R60, RZ, 0x7610, R60 ;  /* 0x00007610ff3c7816 */ /* 0x000fe4000000003c */
[----:B------:R-:W-:Y:S01]  /*0040*/  ELECT P5, URZ, PT ;  /* 0x0000000000ff782f */ /* 0x000fe200038a0000 */
[----:B------:R-:W4:Y:S01]  /*0050*/  LDCU.64 UR46, c[0x0][0x358] ;  /* 0x00006b00ff2e77ac */ /* 0x000f220008000a00 */
[----:B---3--:R-:W-:-:S04]  /*0060*/  UISETP.NE.U32.AND UP0, UPT, UR4, URZ, UPT ;  /* 0x000000ff0400728c */ /* 0x008fc8000bf05070 */
[----:B------:R-:W-:Y:S01]  /*0070*/  UISETP.NE.AND.EX UP0, UPT, UR5, URZ, UPT, UP0 ;  /* 0x000000ff0500728c */ /* 0x000fe2000bf05300 */
[----:B--2---:R-:W-:-:S05]  /*0080*/  SHF.R.U32.HI R65, RZ, 0x5, R70 ;  /* 0x00000005ff417819 */ /* 0x004fca0000011646 */
[----:B------:R-:W2:Y:S02]  /*0090*/  SHFL.IDX PT, R0, R65, RZ, 0x1f ;  /* 0x00001fff41007589 */ /* 0x000ea400000e0000 */
[----:B--2---:R-:W-:Y:S01]  /*00a0*/  R2UR UR8, R0 ;  /* 0x00000000000872ca */ /* 0x004fe200000e0000 */
[----:B-1--4-:R-:W-:-:S14]  /*00b0*/  BRA.U UP0, `(.L_x_0) ;  /* 0x00000001002c7547 */ /* 0x012fdc000b800000 */
[----:B------:R-:W1:Y:S02]  /*00c0*/  LDCU.64 UR6, c[0x0][0x888] ;  /* 0x00011100ff0677ac */ /* 0x000e640008000a00 */
[----:B-1----:R-:W-:-:S04]  /*00d0*/  UISETP.NE.U32.AND UP0, UPT, UR6, URZ, UPT ;  /* 0x000000ff0600728c */ /* 0x002fc8000bf05070 */
[----:B------:R-:W-:-:S09]  /*00e0*/  UISETP.NE.AND.EX UP0, UPT, UR7, URZ, UPT, UP0 ;  /* 0x000000ff0700728c */ /* 0x000fd2000bf05300 */
[----:B------:R-:W-:Y:S05]  /*00f0*/  BRA.U !UP0, `(.L_x_1) ;  /* 0x0000000108107547 */ /* 0x000fea000b800000 */
[----:B------:R-:W1:Y:S02]  /*0100*/  LDC.64 R2, c[0x0][0x888] ;  /* 0x00022200ff027b82 */ /* 0x000e640000000a00 */
[----:B-1----:R1:W5:Y:S01]  /*0110*/  LDG.E R35, desc[UR46][R2.64] ;  /* 0x0000002e02237981 */ /* 0x002362000c1e1900 */
[----:B------:R-:W-:Y:S01]  /*0120*/  HFMA2 R60, -RZ, RZ, 0, 5.9604644775390625e-08 ;  /* 0x00000001ff3c7431 */ /* 0x000fe200000001ff */
[----:B------:R-:W-:Y:S05]  /*0130*/  BRA `(.L_x_0) ;  /* 0x00000000000c7947 */ /* 0x000fea0003800000 */
.L_x_1:
[----:B------:R-:W1:Y:S01]  /*0140*/  LDCU UR6, c[0x0][0x880] ;  /* 0x00011000ff0677ac */ /* 0x000e620008000800 */
[----:B------:R-:W-:Y:S01]  /*0150*/  HFMA2 R60, -RZ, RZ, 0, 5.9604644775390625e-08 ;  /* 0x00000001ff3c7431 */ /* 0x000fe200000001ff */
[----:B-1----:R-:W-:-:S07]  /*0160*/  MOV R35, UR6 ;  /* 0x0000000600237c02 */ /* 0x002fce0008000f00 */
.L_x_0:
[----:B------:R-:W2:Y:S02]  /*0170*/  LDCU.64 UR6, c[0x0][0x8b0] ;  /* 0x00011600ff0677ac */ /* 0x000ea40008000a00 */
[----:B--2---:R-:W-:-:S04]  /*0180*/  UISETP.NE.U32.AND UP0, UPT, UR6, URZ, UPT ;  /* 0x000000ff0600728c */ /* 0x004fc8000bf05070 */
[----:B------:R-:W-:-:S09]  /*0190*/  UISETP.NE.AND.EX UP0, UPT, UR7, URZ, UPT, UP0 ;  /* 0x000000ff0700728c */ /* 0x000fd2000bf05300 */
[----:B------:R-:W-:Y:S05]  /*01a0*/  BRA.U UP0, `(.L_x_2) ;  /* 0x0000000100247547 */ /* 0x000fea000b800000 */
[----:B------:R-:W2:Y:S02]  /*01b0*/  LDCU.64 UR6, c[0x0][0x8a8] ;  /* 0x00011500ff0677ac */ /* 0x000ea40008000a00 */
[----:B--2---:R-:W-:-:S04]  /*01c0*/  UISETP.NE.U32.AND UP0, UPT, UR6, URZ, UPT ;  /* 0x000000ff0600728c */ /* 0x004fc8000bf05070 */
[----:B------:R-:W-:-:S09]  /*01d0*/  UISETP.NE.AND.EX UP0, UPT, UR7, URZ, UPT, UP0 ;  /* 0x000000ff0700728c */ /* 0x000fd2000bf05300 */
[----:B------:R-:W-:Y:S05]  /*01e0*/  BRA.U !UP0, `(.L_x_3) ;  /* 0x00000001080c7547 */ /* 0x000fea000b800000 */
[----:B-1----:R-:W1:Y:S02]  /*01f0*/  LDC.64 R2, c[0x0][0x8a8] ;  /* 0x00022a00ff027b82 */ /* 0x002e640000000a00 */
[----:B-1----:R2:W5:Y:S01]  /*0200*/  LDG.E R33, desc[UR46][R2.64] ;  /* 0x0000002e02217981 */ /* 0x002562000c1e1900 */
[----:B------:R-:W-:Y:S05]  /*0210*/  BRA `(.L_x_2) ;  /* 0x0000000000087947 */ /* 0x000fea0003800000 */
.L_x_3:
[----:B------:R-:W2:Y:S02]  /*0220*/  LDCU UR6, c[0x0][0x8a0] ;  /* 0x00011400ff0677ac */ /* 0x000ea40008000800 */
[----:B--2---:R-:W-:Y:S02]  /*0230*/  MOV R33, UR6 ;  /* 0x0000000600217c02 */ /* 0x004fe40008000f00 */
.L_x_2:
[----:B------:R-:W-:Y:S01]  /*0240*/  IMAD.U32 R0, RZ, RZ, UR8 ;  /* 0x00000008ff007e24 */ /* 0x000fe2000f8e00ff */
[----:B------:R-:W-:Y:S04]  /*0250*/  BSSY.RECONVERGENT B0, `(.L_x_4) ;  /* 0x000000c000007945 */ /* 0x000fe80003800200 */
[C---:B------:R-:W-:Y:S02]  /*0260*/  ISETP.NE.OR P1, PT, R0.reuse, 0x1, !P5 ;  /* 0x000000010000780c */ /* 0x040fe40006f25670 */
[----:B------:R-:W-:-:S11]  /*0270*/  ISETP.NE.OR P0, PT, R0, 0x3, !P5 ;  /* 0x000000030000780c */ /* 0x000fd60006f05670 */
[----:B------:R-:W-:Y:S05]  /*0280*/  @P1 BRA `(.L_x_5) ;  /* 0x0000000000201947 */ /* 0x000fea0003800000 */
[----:B------:R-:W3:Y:S02]  /*0290*/  LDCU.64 UR6, c[0x0][0x348] ;  /* 0x00006900ff0677ac */ /* 0x000ee40008000a00 */
[----:B---3--:R-:W-:Y:S02]  /*02a0*/  UIADD3 UR10, UP1, UPT, UR6, 0x80, URZ ;  /* 0x00000080060a7890 */ /* 0x008fe4000ff3e0ff */
[----:B------:R-:W-:Y:S02]  /*02b0*/  UIADD3 UR6, UP0, UPT, UR6, 0x180, URZ ;  /* 0x0000018006067890 */ /* 0x000fe4000ff1e0ff */
[----:B------:R-:W-:Y:S02]  /*02c0*/  UIADD3.X UR11, UPT, UPT, URZ, UR7, URZ, UP1, !UPT ;  /* 0x00000007ff0b7290 */ /* 0x000fe40008ffe4ff */
[----:B------:R-:W-:-:S07]  /*02d0*/  UIADD3.X UR7, UPT, UPT, URZ, UR7, URZ, UP0, !UPT ;  /* 0x00000007ff077290 */ /* 0x000fce00087fe4ff */
[----:B------:R3:W-:Y:S02]  /*02e0*/  UTMACCTL.PF [UR10] ;  /* 0x000000000a0079b9 */ /* 0x0007e40008040000 */
[----:B------:R3:W-:Y:S02]  /*02f0*/  UTMACCTL.PF [UR6] ;  /* 0x00000000060079b9 */ /* 0x0007e40008040000 */
[----:B---3--:R-:W-:Y:S01]  /*0300*/  NOP ;  /* 0x0000000000007918 */ /* 0x008fe20000000000 */
.L_x_5:
[----:B------:R-:W-:Y:S05]  /*0310*/  BSYNC.RECONVERGENT B0 ;  /* 0x0000000000007941 */ /* 0x000fea0003800200 */
.L_x_4:
[----:B------:R-:W-:Y:S04]  /*0320*/  BSSY.RECONVERGENT B0, `(.L_x_6) ;  /* 0x000000a000007945 */ /* 0x000fe80003800200 */
        /* <DEDUP_REMOVED lines=9> */
.L_x_7:
[----:B------:R-:W-:Y:S05]  /*03c0*/  BSYNC.RECONVERGENT B0 ;  /* 0x0000000000007941 */ /* 0x000fea0003800200 */
.L_x_6:
[----:B------:R-:W3:Y:S01]  /*03d0*/  LDCU.64 UR6, c[0x0][0x888] ;  /* 0x00011100ff0677ac */ /* 0x000ee20008000a00 */
[----:B------:R-:W-:Y:S02]  /*03e0*/  UISETP.EQ.U32.AND UP1, UPT, UR4, URZ, UPT ;  /* 0x000000ff0400728c */ /* 0x000fe4000bf22070 */
[----:B------:R-:W-:Y:S02]  /*03f0*/  UPLOP3.LUT UP2, UPT, UPT, UPT, UPT, 0x80, 0x8 ;  /* 0x000000000008789c */ /* 0x000fe40003f4f070 */
[----:B---3--:R-:W-:-:S04]  /*0400*/  UISETP.NE.U32.AND UP0, UPT, UR6, URZ, UPT ;  /* 0x000000ff0600728c */ /* 0x008fc8000bf05070 */
[----:B------:R-:W-:-:S04]  /*0410*/  UISETP.NE.AND.EX UP0, UPT, UR7, URZ, UPT, UP0 ;  /* 0x000000ff0700728c */ /* 0x000fc8000bf05300 */
[----:B------:R-:W-:-:S04]  /*0420*/  UISETP.EQ.OR.EX UP3, UPT, UR5, URZ, !UP0, UP1 ;  /* 0x000000ff0500728c */ /* 0x000fc8000c762710 */
[----:B------:R-:W-:-:S05]  /*0430*/  UP2UR UR53, UPR, URZ, 0x8 ;  /* 0x00000008ff357883 */ /* 0x000fca0008000000 */
[----:B------:R-:W-:Y:S07]  /*0440*/  BRA.U !UP3, `(.L_x_8) ;  /* 0x000000010b207547 */ /* 0x000fee000b800000 */
[----:B------:R-:W-:Y:S01]  /*0450*/  UISETP.NE.U32.AND UP2, UPT, UR4, URZ, UPT ;  /* 0x000000ff0400728c */ /* 0x000fe2000bf45070 */
[----:B-----5:R-:W-:Y:S01]  /*0460*/  FSETP.NEU.AND P0, PT, R35, RZ, PT ;  /* 0x000000ff2300720b */ /* 0x020fe20003f0d000 */
[----:B------:R-:W-:Y:S02]  /*0470*/  USEL UR4, URZ, 0xffffffff, UP0 ;  /* 0xffffffffff047887 */ /* 0x000fe40008000000 */
[----:B------:R-:W-:-:S10]  /*0480*/  UISETP.NE.AND.EX UP2, UPT, UR5, URZ, UPT, UP2 ;  /* 0x000000ff0500728c */ /* 0x000fd4000bf45320 */
[----:B------:R-:W-:Y:S01]  /*0490*/  VOTEU.ANY UP1, P0 ;  /* 0x0000000000ff7886 */ /* 0x000fe20000020100 */
[----:B------:R-:W-:-:S04]  /*04a0*/  @!UP2 USEL UR4, URZ, 0xffffffff, UP1 ;  /* 0xffffffffff04a887 */ /* 0x000fc80008800000 */
[----:B------:R-:W-:-:S04]  /*04b0*/  ULOP3.LUT UR4, UR4, 0x1, URZ, 0xc0, !UPT ;  /* 0x0000000104047892 */ /* 0x000fc8000f8ec0ff */
[----:B------:R-:W-:-:S11]  /*04c0*/  UISETP.NE.U32.AND UP2, UPT, UR4, 0x1, UPT ;  /* 0x000000010400788c */ /* 0x000fd6000bf45070 */
.L_x_8:
[----:B-12---:R-:W1:Y:S01]  /*04d0*/  SHFL.IDX PT, R2, R65, RZ, 0x1f ;  /* 0x00001fff41027589 */ /* 0x006e6200000e0000 */
[----:B------:R-:W-:-:S04]  /*04e0*/  UISETP.NE.AND UP1, UPT, UR8, 0x2, UPT ;  /* 0x000000020800788c */ /* 0x000fc8000bf25270 */
[----:B------:R-:W-:Y:S01]  /*04f0*/  USEL UR6, URZ, 0x1, UP1 ;  /* 0x00000001ff067887 */ /* 0x000fe20008800000 */
[----:B-1----:R-:W-:-:S13]  /*0500*/  ISETP.NE.AND P0, PT, R2, RZ, PT ;  /* 0x000000ff0200720c */ /* 0x002fda0003f05270 */
[----:B------:R-:W-:Y:S05]  /*0510*/  @P0 BRA `(.L_x_9) ;  /* 0x00000000009c0947 */ /* 0x000fea0003800000 */
[----:B------:R-:W-:Y:S01]  /*0520*/  ELECT P0, URZ, PT ;  /* 0x0000000000ff782f */ /* 0x000fe20003800000 */
[----:B------:R-:W-:-:S12]  /*0530*/  BSSY.RECONVERGENT B0, `(.L_x_9) ;  /* 0x0000025000007945 */ /* 0x000fd80003800200 */
[----:B------:R-:W-:Y:S05]  /*0540*/  @!P0 BRA `(.L_x_10) ;  /* 0x00000000008c8947 */ /* 0x000fea0003800000 */
[----:B------:R-:W1:Y:S01]  /*0550*/  S2UR UR5, SR_CgaCtaId ;  /* 0x00000000000579c3 */ /* 0x000e620000008800 */
[----:B------:R-:W-:Y:S01]  /*0560*/  UMOV UR7, 0x400 ;  /* 0x0000040000077882 */ /* 0x000fe20000000000 */
[----:B------:R-:W-:Y:S02]  /*0570*/  UMOV UR4, 0x1 ;  /* 0x0000000100047882 */ /* 0x000fe40000000000 */
[----:B------:R-:W-:-:S04]  /*0580*/  UIADD3 UR10, UPT, UPT, -UR4, 0x100000, URZ ;  /* 0x00100000040a7890 */ /* 0x000fc8000fffe1ff */
[----:B------:R-:W-:Y:S02]  /*0590*/  USHF.L.U32 UR11, UR10, 0xb, URZ ;  /* 0x0000000b0a0b7899 */ /* 0x000fe400080006ff */
[----:B------:R-:W-:Y:S02]  /*05a0*/  USHF.L.U32 UR10, UR10, 0x1, URZ ;  /* 0x000000010a0a7899 */ /* 0x000fe400080006ff */
[----:B-1----:R-:W-:Y:S01]  /*05b0*/  ULEA UR5, UR5, UR7, 0x18 ;  /* 0x0000000705057291 */ /* 0x002fe2000f8ec0ff */
[----:B------:R-:W1:Y:S11]  /*05c0*/  FENCE.VIEW.ASYNC.S ;  /* 0x00000000000073c6 */ /* 0x000e760000000000 */
[----:B-1----:R1:W2:Y:S01]  /*05d0*/  SYNCS.EXCH.64 URZ, [UR5], UR10 ;  /* 0x0000000a05ff75b2 */ /* 0x0022a20008000100 */
[----:B------:R1:W3:Y:S01]  /*05e0*/  SYNCS.EXCH.64 URZ, [UR5+0x68], UR10 ;  /* 0x0000680a05ff75b2 */ /* 0x0002e20008000100 */
[----:B------:R1:W4:Y:S01]  /*05f0*/  SYNCS.EXCH.64 URZ, [UR5+0x8], UR10 ;  /* 0x0000080a05ff75b2 */ /* 0x0003220008000100 */
[----:B------:R1:W1:Y:S01]  /*0600*/  SYNCS.EXCH.64 URZ, [UR5+0x70], UR10 ;  /* 0x0000700a05ff75b2 */ /* 0x0002620008000100 */
        /* <DEDUP_REMOVED lines=22> */
[----:B--234-:R-:W-:Y:S01]  /*0770*/  NOP ;  /* 0x0000000000007918 */ /* 0x01cfe20000000000 */
.L_x_10:
[----:B-1----:R-:W-:Y:S05]  /*0780*/  BSYNC.RECONVERGENT B0 ;  /* 0x0000000000007941 */ /* 0x002fea0003800200 */
.L_x_9:
[----:B------:R-:W1:Y:S01]  /*0790*/  SHFL.IDX PT, R2, R65, RZ, 0x1f ;  /* 0x00001fff41027589 */ /* 0x000e6200000e0000 */
[----:B------:R-:W-:Y:S01]  /*07a0*/  NOP ;  /* 0x0000000000007918 */ /* 0x000fe20000000000 */
[----:B-1----:R-:W-:-:S13]  /*07b0*/  ISETP.NE.AND P0, PT, R2, 0x1, PT ;  /* 0x000000010200780c */ /* 0x002fda0003f05270 */
[----:B------:R-:W-:Y:S05]  /*07c0*/  @P0 BRA `(.L_x_11) ;  /* 0x0000000000500947 */ /* 0x000fea0003800000 */
[----:B------:R-:W1:Y:S01]  /*07d0*/  S2UR UR7, SR_CgaCtaId ;  /* 0x00000000000779c3 */ /* 0x000e620000008800 */
[----:B------:R-:W-:Y:S01]  /*07e0*/  UMOV UR9, 0x400 ;  /* 0x0000040000097882 */ /* 0x000fe20000000000 */
[----:B------:R-:W-:Y:S01]  /*07f0*/  UMOV UR5, 0x20 ;  /* 0x0000002000057882 */ /* 0x000fe20000000000 */
[----:B------:R-:W-:Y:S01]  /*0800*/  UMOV UR4, 0x80 ;  /* 0x0000008000047882 */ /* 0x000fe20000000000 */
[----:B------:R-:W-:-:S04]  /*0810*/  UIADD3 UR10, UPT, UPT, -UR5, 0x100000, URZ ;  /* 0x00100000050a7890 */ /* 0x000fc8000fffe1ff */
[----:B------:R-:W-:Y:S02]  /*0820*/  USHF.L.U32 UR11, UR10, 0xb, URZ ;  /* 0x0000000b0a0b7899 */ /* 0x000fe400080006ff */
[----:B------:R-:W-:Y:S02]  /*0830*/  USHF.L.U32 UR10, UR10, 0x1, URZ ;  /* 0x000000010a0a7899 */ /* 0x000fe400080006ff */
[----:B------:R-:W-:-:S04]  /*0840*/  UIADD3 UR4, UPT, UPT, -UR4, 0x100000, URZ ;  /* 0x0010000004047890 */ /* 0x000fc8000fffe1ff */
[----:B------:R-:W-:Y:S02]  /*0850*/  USHF.L.U32 UR5, UR4, 0xb, URZ ;  /* 0x0000000b04057899 */ /* 0x000fe400080006ff */
[----:B------:R-:W-:Y:S01]  /*0860*/  USHF.L.U32 UR4, UR4, 0x1, URZ ;  /* 0x0000000104047899 */ /* 0x000fe200080006ff */
[----:B------:R-:W-:Y:S01]  /*0870*/  ELECT P0, URZ, PT ;  /* 0x0000000000ff782f */ /* 0x000fe20003800000 */
[----:B-1----:R-:W-:Y:S01]  /*0880*/  ULEA UR7, UR7, UR9, 0x18 ;  /* 0x0000000907077291 */ /* 0x002fe2000f8ec0ff */
[----:B------:R-:W1:Y:S11]  /*0890*/  FENCE.VIEW.ASYNC.S ;  /* 0x00000000000073c6 */ /* 0x000e760000000000 */
[----:B-1----:R1:W2:Y:S01]  /*08a0*/  SYNCS.EXCH.64 URZ, [UR7+0xd0], UR10 ;  /* 0x0000d00a07ff75b2 */ /* 0x0022a20008000100 */
[----:B------:R1:W3:Y:S01]  /*08b0*/  SYNCS.EXCH.64 URZ, [UR7+0xe8], UR4 ;  /* 0x0000e80407ff75b2 */ /* 0x0002e20008000100 */
[----:B------:R1:W4:Y:S01]  /*08c0*/  SYNCS.EXCH.64 URZ, [UR7+0xd8], UR10 ;  /* 0x0000d80a07ff75b2 */ /* 0x0003220008000100 */
[----:B------:R1:W1:Y:S01]  /*08d0*/  SYNCS.EXCH.64 URZ, [UR7+0xf0], UR4 ;  /* 0x0000f00407ff75b2 */ /* 0x0002620008000100 */
[----:B------:R1:W1:Y:S01]  /*08e0*/  SYNCS.EXCH.64 URZ, [UR7+0xe0], UR10 ;  /* 0x0000e00a07ff75b2 */ /* 0x0002620008000100 */
[----:B------:R1:W1:Y:S01]  /*08f0*/  SYNCS.EXCH.64 URZ, [UR7+0xf8], UR4 ;  /* 0x0000f80407ff75b2 */ /* 0x0002620008000100 */
[----:B------:R-:W-:Y:S01]  /*0900*/  NOP ;  /* 0x0000000000007918 */ /* 0x000fe20000000000 */
.L_x_11:
[----:B------:R-:W2:Y:S01]  /*0910*/  SHFL.IDX PT, R2, R65, RZ, 0x1f ;  /* 0x00001fff41027589 */ /* 0x000ea200000e0000 */
[----:B------:R-:W-:Y:S01]  /*0920*/  NOP ;  /* 0x0000000000007918 */ /* 0x000fe20000000000 */
[----:B--2---:R-:W-:-:S13]  /*0930*/  ISETP.NE.AND P0, PT, R2, 0x3, PT ;  /* 0x000000030200780c */ /* 0x004fda0003f05270 */
[----:B------:R-:W-:Y:S05]  /*0940*/  @P0 BRA `(.L_x_12) ;  /* 0x0000000000300947 */ /* 0x000fea0003800000 */
[----:B-1----:R-:W1:Y:S01]  /*0950*/  S2UR UR5, SR_CgaCtaId ;  /* 0x00000000000579c3 */ /* 0x002e620000008800 */
[----:B------:R-:W-:Y:S01]  /*0960*/  UMOV UR7, 0x400 ;  /* 0x0000040000077882 */ /* 0x000fe20000000000 */
[----:B------:R-:W-:Y:S01]  /*0970*/  UMOV UR4, 0x20 ;  /* 0x0000002000047882 */ /* 0x000fe20000000000 */
[----:B------:R-:W-:Y:S01]  /*0980*/  ELECT P0, URZ, PT ;  /* 0x0000000000ff782f */ /* 0x000fe20003800000 */
[----:B------:R-:W-:-:S04]  /*0990*/  UIADD3 UR10, UPT, UPT, -UR4, 0x100000, URZ ;  /* 0x00100000040a7890 */ /* 0x000fc8000fffe1ff */
[----:B------:R-:W-:Y:S02]  /*09a0*/  USHF.L.U32 UR11, UR10, 0xb, URZ ;  /* 0x0000000b0a0b7899 */ /* 0x000fe400080006ff */
[----:B------:R-:W-:Y:S02]  /*09b0*/  USHF.L.U32 UR10, UR10, 0x1, URZ ;  /* 0x000000010a0a7899 */ /* 0x000fe400080006ff */
[----:B-1----:R-:W-:Y:S01]  /*09c0*/  ULEA UR5, UR5, UR7, 0x18 ;  /* 0x0000000705057291 */ /* 0x002fe2000f8ec0ff */
[----:B------:R-:W1:Y:S11]  /*09d0*/  FENCE.VIEW.ASYNC.S ;  /* 0x00000000000073c6 */ /* 0x000e760000000000 */
[----:B-1----:R2:W1:Y:S01]  /*09e0*/  SYNCS.EXCH.64 URZ, [UR5+0x100], UR10 ;  /* 0x0001000a05ff75b2 */ /* 0x0024620008000100 */
[----:B------:R2:W1:Y:S02]  /*09f0*/  SYNCS.EXCH.64 URZ, [UR5+0x108], UR10 ;  /* 0x0001080a05ff75b2 */ /* 0x0004640008000100 */
[----:B--2---:R-:W-:Y:S01]  /*0a00*/  NOP ;  /* 0x0000000000007918 */ /* 0x004fe20000000000 */
.L_x_12:
[----:B------:R-:W2:Y:S01]  /*0a10*/  SHFL.IDX PT, R2, R65, RZ, 0x1f ;  /* 0x00001fff41027589 */ /* 0x000ea200000e0000 */
[----:B------:R-:W-:Y:S01]  /*0a20*/  NOP ;  /* 0x0000000000007918 */ /* 0x000fe20000000000 */
[----:B--2---:R-:W-:-:S13]  /*0a30*/  ISETP.NE.AND P0, PT, R2, 0x4, PT ;  /* 0x000000040200780c */ /* 0x004fda0003f05270 */
[----:B------:R-:W-:Y:S05]  /*0a40*/  @P0 BRA `(.L_x_13) ;  /* 0x00000000004c0947 */ /* 0x000fea0003800000 */
[----:B-1----:R-:W1:Y:S01]  /*0a50*/  S2UR UR5, SR_CgaCtaId ;  /* 0x00000000000579c3 */ /* 0x002e620000008800 */
[----:B------:R-:W-:Y:S01]  /*0a60*/  UMOV UR9, 0x100 ;  /* 0x0000010000097882 */ /* 0x000fe20000000000 */
[----:B------:R-:W-:Y:S01]  /*0a70*/  UMOV UR7, 0x400 ;  /* 0x0000040000077882 */ /* 0x000fe20000000000 */
[----:B------:R-:W-:Y:S01]  /*0a80*/  USEL UR9, UR9, 0xe0, UP2 ;  /* 0x000000e009097887 */ /* 0x000fe20009000000 */
[----:B------:R-:W-:Y:S01]  /*0a90*/  UMOV UR4, 0x1 ;  /* 0x0000000100047882 */ /* 0x000fe20000000000 */
[----:B------:R-:W-:Y:S01]  /*0aa0*/  ELECT P0, URZ, PT ;  /* 0x0000000000ff782f */ /* 0x000fe20003800000 */
[----:B------:R-:W-:-:S04]  /*0ab0*/  UIADD3 UR10, UPT, UPT, -UR4, 0x100000, URZ ;  /* 0x00100000040a7890 */ /* 0x000fc8000fffe1ff */
[----:B------:R-:W-:Y:S02]  /*0ac0*/  USHF.L.U32 UR11, UR10, 0xb, URZ ;  /* 0x0000000b0a0b7899 */ /* 0x000fe400080006ff */
[----:B------:R-:W-:Y:S02]  /*0ad0*/  USHF.L.U32 UR10, UR10, 0x1, URZ ;  /* 0x000000010a0a7899 */ /* 0x000fe400080006ff */
[----:B------:R-:W-:-:S04]  /*0ae0*/  UIADD3 UR12, UPT, UPT, -UR9, 0x100000, URZ ;  /* 0x00100000090c7890 */ /* 0x000fc8000fffe1ff */
[----:B------:R-:W-:Y:S02]  /*0af0*/  USHF.L.U32 UR13, UR12, 0xb, URZ ;  /* 0x0000000b0c0d7899 */ /* 0x000fe400080006ff */
[----:B------:R-:W-:Y:S02]  /*0b00*/  USHF.L.U32 UR12, UR12, 0x1, URZ ;  /* 0x000000010c0c7899 */ /* 0x000fe400080006ff */
[----:B-1----:R-:W-:Y:S01]  /*0b10*/  ULEA UR5, UR5, UR7, 0x18 ;  /* 0x0000000705057291 */ /* 0x002fe2000f8ec0ff */
[----:B------:R-:W1:Y:S11]  /*0b20*/  FENCE.VIEW.ASYNC.S ;  /* 0x00000000000073c6 */ /* 0x000e760000000000 */
[----:B-1----:R2:W1:Y:S01]  /*0b30*/  SYNCS.EXCH.64 URZ, [UR5+0x110], UR10 ;  /* 0x0001100a05ff75b2 */ /* 0x0024620008000100 */
[----:B------:R2:W1:Y:S01]  /*0b40*/  SYNCS.EXCH.64 URZ, [UR5+0x120], UR12 ;  /* 0x0001200c05ff75b2 */ /* 0x0004620008000100 */
[----:B------:R2:W1:Y:S01]  /*0b50*/  SYNCS.EXCH.64 URZ, [UR5+0x118], UR10 ;  /* 0x0001180a05ff75b2 */ /* 0x0004620008000100 */
[----:B------:R2:W1:Y:S02]  /*0b60*/  SYNCS.EXCH.64 URZ, [UR5+0x128], UR12 ;  /* 0x0001280c05ff75b2 */ /* 0x0004640008000100 */
[----:B--2---:R-:W-:Y:S01]  /*0b70*/  NOP ;  /* 0x0000000000007918 */ /* 0x004fe20000000000 */
.L_x_13:
[----:B------:R-:W2:Y:S01]  /*0b80*/  SHFL.IDX PT, R2, R65, RZ, 0x1f ;  /* 0x00001fff41027589 */ /* 0x000ea200000e0000 */
[----:B------:R-:W-:Y:S01]  /*0b90*/  NOP ;  /* 0x0000000000007918 */ /* 0x000fe20000000000 */
[----:B--2---:R-:W-:-:S13]  /*0ba0*/  ISETP.NE.AND P0, PT, R2, 0x5, PT ;  /* 0x000000050200780c */ /* 0x004fda0003f05270 */
[----:B------:R-:W-:Y:S05]  /*0bb0*/  @P0 BRA `(.L_x_14) ;  /* 0x0000000000580947 */ /* 0x000fea0003800000 */
[----:B-1----:R-:W1:Y:S01]  /*0bc0*/  S2UR UR7, SR_CgaCtaId ;  /* 0x00000000000779c3 */ /* 0x002e620000008800 */
        /* <DEDUP_REMOVED lines=12> */
[----:B-1----:R2:W1:Y:S01]  /*0c90*/  SYNCS.EXCH.64 URZ, [UR7+0x130], UR10 ;  /* 0x0001300a07ff75b2 */ /* 0x0024620008000100 */
[----:B------:R2:W1:Y:S01]  /*0ca0*/  SYNCS.EXCH.64 URZ, [UR7+0x150], UR4 ;  /* 0x0001500407ff75b2 */ /* 0x0004620008000100 */
[----:B------:R2:W1:Y:S01]  /*0cb0*/  SYNCS.EXCH.64 URZ, [UR7+0x138], UR10 ;  /* 0x0001380a07ff75b2 */ /* 0x0004620008000100 */
[----:B------:R2:W1:Y:S01]  /*0cc0*/  SYNCS.EXCH.64 URZ, [UR7+0x158], UR4 ;  /* 0x0001580407ff75b2 */ /* 0x0004620008000100 */
[----:B------:R2:W1:Y:S01]  /*0cd0*/  SYNCS.EXCH.64 URZ, [UR7+0x140], UR10 ;  /* 0x0001400a07ff75b2 */ /* 0x0004620008000100 */
[----:B------:R2:W1:Y:S01]  /*0ce0*/  SYNCS.EXCH.64 URZ, [UR7+0x160], UR4 ;  /* 0x0001600407ff75b2 */ /* 0x0004620008000100 */
[----:B------:R2:W1:Y:S01]  /*0cf0*/  SYNCS.EXCH.64 URZ, [UR7+0x148], UR10 ;  /* 0x0001480a07ff75b2 */ /* 0x0004620008000100 */
[----:B------:R2:W1:Y:S02]  /*0d00*/  SYNCS.EXCH.64 URZ, [UR7+0x168], UR4 ;  /* 0x0001680407ff75b2 */ /* 0x0004640008000100 */
[----:B--2---:R-:W-:Y:S01]  /*0d10*/  NOP ;  /* 0x0000000000007918 */ /* 0x004fe20000000000 */
.L_x_14:
        /* <DEDUP_REMOVED lines=18> */
.L_x_15:
[----:B-1----:R-:W1:Y:S01]  /*0e40*/  S2UR UR5, SR_CTAID.X ;  /* 0x00000000000579c3 */ /* 0x002e620000002500 */
[----:B------:R-:W-:-:S05]  /*0e50*/  CS2R.32 R59, SR_CgaSize ;  /* 0x00000000003b7805 */ /* 0x000fca0000008a00 */
[----:B------:R-:W-:-:S05]  /*0e60*/  IMAD R59, R59, -0xa0, RZ ;  /* 0xffffff603b3b7824 */ /* 0x000fca00078e02ff */
[----:B------:R-:W-:-:S14]  /*0e70*/  R2UR UR9, R59 ;  /* 0x000000003b0972ca */ /* 0x000fdc00000e0000 */
[----:B------:R-:W2:Y:S01]  /*0e80*/  LDCU UR9, c[0x0][UR9+0x2b0] ;  /* 0x00005600090977ac */ /* 0x000ea20008000800 */
[----:B------:R-:W-:Y:S01]  /*0e90*/  NOP ;  /* 0x0000000000007918 */ /* 0x000fe20000000000 */
[----:B------:R-:W-:-:S05]  /*0ea0*/  CS2R.32 R59, SR_CgaSize ;  /* 0x00000000003b7805 */ /* 0x000fca0000008a00 */
[----:B------:R-:W-:-:S05]  /*0eb0*/  IMAD R59, R59, -0xa0, RZ ;  /* 0xffffff603b3b7824 */ /* 0x000fca00078e02ff */
[----:B------:R-:W-:-:S14]  /*0ec0*/  R2UR UR7, R59 ;  /* 0x000000003b0772ca */ /* 0x000fdc00000e0000 */
[----:B------:R-:W3:Y:S01]  /*0ed0*/  LDCU UR7, c[0x0][UR7+0x2b4] ;  /* 0x00005680070777ac */ /* 0x000ee20008000800 */
[----:B------:R-:W4:Y:S08]  /*0ee0*/  S2UR UR4, SR_CTAID.Y ;  /* 0x00000000000479c3 */ /* 0x000f300000002600 */
[----:B------:R-:W3:Y:S01]  /*0ef0*/  LDC R10, c[0x0][0xb24] ;  /* 0x0002c900ff0a7b82 */ /* 0x000ee20000000800 */
[----:B-1----:R-:W-:-:S02]  /*0f00*/  I2FP.F32.U32 R59, UR5 ;  /* 0x00000005003b7c45 */ /* 0x002fc40008201000 */
[----:B------:R-:W-:-:S05]  /*0f10*/  CS2R.32 R3, SR_CgaSize ;  /* 0x0000000000037805 */ /* 0x000fca0000008a00 */
[----:B------:R-:W-:-:S06]  /*0f20*/  IMAD R3, R3, -0xa0, RZ ;  /* 0xffffff6003037824 */ /* 0x000fcc00078e02ff */
[----:B------:R-:W1:Y:S01]  /*0f30*/  LDC R3, c[0x0][R3+0x2a0] ;  /* 0x0000a80003037b82 */ /* 0x000e620000000800 */
[----:B------:R-:W-:Y:S01]  /*0f40*/  MOV R21, UR5 ;  /* 0x0000000500157c02 */ /* 0x000fe20008000f00 */
[----:B--2---:R-:W-:Y:S01]  /*0f50*/  FMUL R59, R59, UR9 ;  /* 0x000000093b3b7c20 */ /* 0x004fe20008400000 */
[----:B----4-:R-:W-:Y:S02]  /*0f60*/  I2FP.F32.U32 R58, UR4 ;  /* 0x00000004003a7c45 */ /* 0x010fe40008201000 */
[----:B------:R-:W-:-:S05]  /*0f70*/  CS2R.32 R2, SR_CgaSize ;  /* 0x0000000000027805 */ /* 0x000fca0000008a00 */
[----:B------:R-:W-:-:S06]  /*0f80*/  IMAD R2, R2, -0xa0, RZ ;  /* 0xffffff6002027824 */ /* 0x000fcc00078e02ff */
[----:B------:R-:W2:Y:S01]  /*0f90*/  LDC R2, c[0x0][R2+0x2a4] ;  /* 0x0000a90002027b82 */ /* 0x000ea20000000800 */
[----:B------:R-:W-:Y:S01]  /*0fa0*/  MOV R20, UR4 ;  /* 0x0000000400147c02 */ /* 0x000fe20008000f00 */
[----:B------:R-:W4:Y:S01]  /*0fb0*/  F2I.U32.TRUNC.NTZ R59, R59 ;  /* 0x0000003b003b7305 */ /* 0x000f22000020f000 */
[----:B---3--:R-:W-:-:S05]  /*0fc0*/  FMUL R58, R58, UR7 ;  /* 0x000000073a3a7c20 */ /* 0x008fca0008400000 */
[----:B------:R-:W-:Y:S01]  /*0fd0*/  BAR.SYNC.DEFER_BLOCKING 0x0 ;  /* 0x0000000000007b1d */ /* 0x000fe20000010000 */
[----:B------:R-:W-:-:S05]  /*0fe0*/  ISETP.GE.AND P0, PT, R10, 0x1, PT ;  /* 0x000000010a00780c */ /* 0x000fca0003f06270 */
[----:B------:R-:W3:Y:S02]  /*0ff0*/  F2I.U32.TRUNC.NTZ R58, R58 ;  /* 0x0000003a003a7305 */ /* 0x000ee4000020f000 */
[----:B------:R-:W2:Y:S01]  /*1000*/  S2UR UR36, SR_CTAID.Z ;  /* 0x00000000002479c3 */ /* 0x000ea20000002700 */
[----:B----4-:R-:W-:-:S05]  /*1010*/  IADD3 R59, PT, PT, -R59, RZ, RZ ;  /* 0x000000ff3b3b7210 */ /* 0x010fca0007ffe1ff */
[----:B-1----:R-:W-:Y:S01]  /*1020*/  IMAD R59, R3, R59, UR5 ;  /* 0x00000005033b7e24 */ /* 0x002fe2000f8e023b */
[----:B---3--:R-:W-:-:S05]  /*1030*/  IADD3 R58, PT, PT, -R58, RZ, RZ ;  /* 0x000000ff3a3a7210 */ /* 0x008fca0007ffe1ff */
[----:B--2---:R-:W-:Y:S01]  /*1040*/  IMAD R58, R2, R58, UR4 ;  /* 0x00000004023a7e24 */ /* 0x004fe2000f8e023a */
[----:B------:R-:W-:Y:S06]  /*1050*/  @!P0 BRA `(.L_x_16) ;  /* 0x0000000000b88947 */ /* 0x000fec0003800000 */
[----:B------:R-:W1:Y:S01]  /*1060*/  LDC.64 R4, c[0x0][0xb18] ;  /* 0x0002c600ff047b82 */ /* 0x000e620000000a00 */
[----:B------:R-:W-:-:S07]  /*1070*/  ISETP.NE.AND P0, PT, R10, 0x1, PT ;  /* 0x000000010a00780c */ /* 0x000fce0003f05270 */
[----:B------:R-:W2:Y:S08]  /*1080*/  LDC R9, c[0x0][0xb0c] ;  /* 0x0002c300ff097b82 */ /* 0x000eb00000000800 */
[----:B------:R-:W3:Y:S08]  /*1090*/  LDC R12, c[0x0][0x370] ;  /* 0x0000dc00ff0c7b82 */ /* 0x000ef00000000800 */
[----:B------:R-:W4:Y:S01]  /*10a0*/  LDC R11, c[0x0][0x374] ;  /* 0x0000dd00ff0b7b82 */ /* 0x000f220000000800 */
[----:B-1----:R-:W-:-:S07]  /*10b0*/  ISETP.NE.AND P1, PT, R4, 0x1, PT ;  /* 0x000000010400780c */ /* 0x002fce0003f25270 */
[----:B------:R-:W3:Y:S01]  /*10c0*/  LDC.64 R6, c[0x0][0xb10] ;  /* 0x0002c400ff067b82 */ /* 0x000ee20000000a00 */
[----:B--2---:R-:W-:-:S07]  /*10d0*/  ISETP.NE.AND P2, PT, R9, 0x1, PT ;  /* 0x000000010900780c */ /* 0x004fce0003f45270 */
[----:B------:R-:W1:Y:S08]  /*10e0*/  LDC R8, c[0x0][0xb20] ;  /* 0x0002c800ff087b82 */ /* 0x000e700000000800 */
[----:B------:R-:W2:Y:S01]  /*10f0*/  LDC.64 R2, c[0x0][0xb28] ;  /* 0x0002ca00ff027b82 */ /* 0x000ea20000000a00 */
[----:B----4-:R-:W-:-:S04]  /*1100*/  IMAD.HI.U32 R13, R11, R5, RZ ;  /* 0x000000050b0d7227 */ /* 0x010fc800078e00ff */
[----:B------:R-:W-:-:S04]  /*1110*/  IMAD.HI.U32 R5, R20, R5, RZ ;  /* 0x0000000514057227 */ /* 0x000fc800078e00ff */
[----:B---3--:R-:W-:-:S05]  /*1120*/  IMAD.HI.U32 R14, R12, R6, RZ ;  /* 0x000000060c0e7227 */ /* 0x008fca00078e00ff */
[-C--:B------:R-:W-:Y:S01]  /*1130*/  @P2 SHF.R.U32.HI R12, RZ, R7.reuse, R14 ;  /* 0x00000007ff0c2219 */ /* 0x080fe2000001160e */
[----:B------:R-:W-:Y:S01]  /*1140*/  IMAD.HI.U32 R14, R21, R6, RZ ;  /* 0x00000006150e7227 */ /* 0x000fe200078e00ff */
[-C--:B-1----:R-:W-:Y:S02]  /*1150*/  @P1 SHF.R.U32.HI R11, RZ, R8.reuse, R13 ;  /* 0x00000008ff0b1219 */ /* 0x082fe4000001160d */
[----:B------:R-:W-:Y:S02]  /*1160*/  SHF.R.U32.HI R5, RZ, R8, R5 ;  /* 0x00000008ff057219 */ /* 0x000fe40000011605 */
[----:B------:R-:W-:Y:S02]  /*1170*/  SHF.R.U32.HI R14, RZ, R7, R14 ;  /* 0x00000007ff0e7219 */ /* 0x000fe4000001160e */
[----:B------:R-:W-:Y:S01]  /*1180*/  SEL R5, R20, R5, !P1 ;  /* 0x0000000514057207 */ /* 0x000fe20004800000 */
[----:B--2---:R-:W-:Y:S01]  /*1190*/  IMAD.HI.U32 R13, R11, R2, RZ ;  /* 0x000000020b0d7227 */ /* 0x004fe200078e00ff */
[----:B------:R-:W-:-:S03]  /*11a0*/  SEL R14, R21, R14, !P2 ;  /* 0x0000000e150e7207 */ /* 0x000fc60005000000 */
[----:B------:R-:W-:Y:S01]  /*11b0*/  IMAD.HI.U32 R6, R12, R2, RZ ;  /* 0x000000020c067227 */ /* 0x000fe200078e00ff */
[----:B------:R-:W-:-:S04]  /*11c0*/  @P0 SHF.R.U32.HI R11, RZ, R3, R13 ;  /* 0x00000003ff0b0219 */ /* 0x000fc8000001160d */
[----:B------:R-:W-:Y:S01]  /*11d0*/  @P0 SHF.R.U32.HI R12, RZ, R3, R6 ;  /* 0x00000003ff0c0219 */ /* 0x000fe20000011606 */
[----:B------:R-:W-:-:S04]  /*11e0*/  IMAD R11, R11, R10, RZ ;  /* 0x0000000a0b0b7224 */ /* 0x000fc800078e02ff */
[----:B------:R-:W-:Y:S01]  /*11f0*/  IMAD R6, R12, R10, RZ ;  /* 0x0000000a0c067224 */ /* 0x000fe200078e02ff */
[----:B------:R-:W-:-:S04]  /*1200*/  ISETP.GE.AND P1, PT, R5, R11, PT ;  /* 0x0000000b0500720c */ /* 0x000fc80003f26270 */
[----:B------:R-:W-:Y:S01]  /*1210*/  ISETP.GE.OR P1, PT, R14, R6, P1 ;  /* 0x000000060e00720c */ /* 0x000fe20000f26670 */
[----:B------:R-:W-:-:S05]  /*1220*/  IMAD.HI.U32 R6, R5, R2, RZ ;  /* 0x0000000205067227 */ /* 0x000fca00078e00ff */
[----:B------:R-:W-:-:S04]  /*1230*/  SHF.R.U32.HI R6, RZ, R3, R6 ;  /* 0x00000003ff067219 */ /* 0x000fc80000011606 */
[----:B------:R-:W-:-:S03]  /*1240*/  SEL R6, R5, R6, !P0 ;  /* 0x0000000605067207 */ /* 0x000fc60004000000 */
[----:B------:R-:W-:Y:S01]  /*1250*/  @!P1 IMAD.HI.U32 R7, R14, R2, RZ ;  /* 0x000000020e079227 */ /* 0x000fe200078e00ff */
[----:B------:R-:W-:-:S04]  /*1260*/  IADD3 R2, PT, PT, -R6, RZ, RZ ;  /* 0x000000ff06027210 */ /* 0x000fc80007ffe1ff */
[----:B------:R-:W-:Y:S01]  /*1270*/  @!P1 SHF.R.U32.HI R3, RZ, R3, R7 ;  /* 0x00000003ff039219 */ /* 0x000fe20000011607 */
[----:B------:R-:W-:Y:S01]  /*1280*/  IMAD R2, R10, R2, R5 ;  /* 0x000000020a027224 */ /* 0x000fe200078e0205 */
[----:B------:R-:W-:Y:S02]  /*1290*/  IADD3 R7, PT, PT, -R5, RZ, RZ ;  /* 0x000000ff05077210 */ /* 0x000fe40007ffe1ff */
[----:B------:R-:W-:-:S03]  /*12a0*/  @!P1 SEL R3, R14, R3, !P0 ;  /* 0x000000030e039207 */ /* 0x000fc60004000000 */
[----:B------:R-:W-:Y:S02]  /*12b0*/  IMAD R7, R4, R7, R20 ;  /* 0x0000000704077224 */ /* 0x000fe400078e0214 */
[--C-:B------:R-:W-:Y:S02]  /*12c0*/  @!P1 IMAD.IADD R6, R6, 0x1, -R3.reuse ;  /* 0x0000000106069824 */ /* 0x100fe400078e0a03 */
[----:B------:R-:W-:Y:S01]  /*12d0*/  @!P1 IMAD R3, R2, R12, R3 ;  /* 0x0000000c02039224 */ /* 0x000fe200078e0203 */
[----:B------:R-:W-:Y:S01]  /*12e0*/  IADD3 R2, PT, PT, -R14, RZ, RZ ;  /* 0x000000ff0e027210 */ /* 0x000fe20007ffe1ff */
[----:B------:R-:W-:Y:S02]  /*12f0*/  @!P1 IMAD R5, R6, R10, R14 ;  /* 0x0000000a06059224 */ /* 0x000fe400078e020e */
[----:B------:R-:W-:Y:S02]  /*1300*/  @!P1 IMAD.MOV.U32 R14, RZ, RZ, R3 ;  /* 0x000000ffff0e9224 */ /* 0x000fe400078e0003 */
[----:B------:R-:W-:-:S02]  /*1310*/  IMAD R2, R9, R2, R21 ;  /* 0x0000000209027224 */ /* 0x000fc400078e0215 */
[----:B------:R-:W-:Y:S02]  /*1320*/  IMAD R20, R5, R4, R7 ;  /* 0x0000000405147224 */ /* 0x000fe400078e0207 */
[----:B------:R-:W-:Y:S02]  /*1330*/  IMAD R21, R14, R9, R2 ;  /* 0x000000090e157224 */ /* 0x000fe400078e0202 */
.L_x_16:
[----:B------:R-:W1:Y:S01]  /*1340*/  LDCU UR4, c[0x0][0xb30] ;  /* 0x00016600ff0477ac */ /* 0x000e620008000800 */
[----:B------:R-:W2:Y:S08]  /*1350*/  S2UR UR37, SR_CgaCtaId ;  /* 0x00000000002579c3 */ /* 0x000eb00000008800 */
[----:B------:R-:W3:Y:S01]  /*1360*/  LDC R26, c[0x0][0xb24] ;  /* 0x0002c900ff1a7b82 */ /* 0x000ee20000000800 */
[----:B-1----:R-:W-:-:S09]  /*1370*/  UISETP.NE.AND UP1, UPT, UR4, 0x1, UPT ;  /* 0x000000010400788c */ /* 0x002fd2000bf25270 */
[----:B--2---:R-:W-:Y:S05]  /*1380*/  BRA.U UP1, `(.L_x_17) ;  /* 0x0000000101407547 */ /* 0x004fea000b800000 */
[----:B------:R-:W1:Y:S08]  /*1390*/  LDC.64 R4, c[0x0][0xb10] ;  /* 0x0002c400ff047b82 */ /* 0x000e700000000a00 */
[----:B------:R-:W2:Y:S08]  /*13a0*/  LDC.64 R2, c[0x0][0xb18] ;  /* 0x0002c600ff027b82 */ /* 0x000eb00000000a00 */
[----:B------:R-:W4:Y:S08]  /*13b0*/  LDC R6, c[0x0][0xb20] ;  /* 0x0002c800ff067b82 */ /* 0x000f300000000800 */
[----:B------:R-:W3:Y:S01]  /*13c0*/  LDC R7, c[0x0][0xb0c] ;  /* 0x0002c300ff077b82 */ /* 0x000ee20000000800 */
[----:B-1----:R-:W-:-:S05]  /*13d0*/  IMAD.HI.U32 R4, R21, R4, RZ ;  /* 0x0000000415047227 */ /* 0x002fca00078e00ff */
[----:B------:R-:W-:Y:S01]  /*13e0*/  SHF.R.U32.HI R4, RZ, R5, R4 ;  /* 0x00000005ff047219 */ /* 0x000fe20000011604 */
[----:B--2---:R-:W-:Y:S01]  /*13f0*/  IMAD.HI.U32 R3, R20, R3, RZ ;  /* 0x0000000314037227 */ /* 0x004fe200078e00ff */
[----:B------:R-:W-:-:S04]  /*1400*/  ISETP.NE.AND P0, PT, R2, 0x1, PT ;  /* 0x000000010200780c */ /* 0x000fc80003f05270 */
[----:B----4-:R-:W-:-:S04]  /*1410*/  SHF.R.U32.HI R3, RZ, R6, R3 ;  /* 0x00000006ff037219 */ /* 0x010fc80000011603 */
[----:B------:R-:W-:Y:S02]  /*1420*/  SEL R3, R20, R3, !P0 ;  /* 0x0000000314037207 */ /* 0x000fe40004000000 */
[----:B---3--:R-:W-:-:S04]  /*1430*/  ISETP.NE.AND P1, PT, R7, 0x1, PT ;  /* 0x000000010700780c */ /* 0x008fc80003f25270 */
[----:B------:R-:W-:-:S05]  /*1440*/  SEL R4, R21, R4, !P1 ;  /* 0x0000000415047207 */ /* 0x000fca0004800000 */
[----:B------:R-:W-:Y:S02]  /*1450*/  IMAD.IADD R5, R3, 0x1, -R4 ;  /* 0x0000000103057824 */ /* 0x000fe400078e0a04 */
[----:B------:R-:W-:Y:S02]  /*1460*/  IMAD.IADD R3, R4, 0x1, -R3 ;  /* 0x0000000104037824 */ /* 0x000fe400078e0a03 */
[----:B------:R-:W-:Y:S02]  /*1470*/  IMAD R21, R5, R7, R21 ;  /* 0x0000000705157224 */ /* 0x000fe400078e0215 */
[----:B------:R-:W-:-:S07]  /*1480*/  IMAD R20, R3, R2, R20 ;  /* 0x0000000203147224 */ /* 0x000fce00078e0214 */
.L_x_17:
[----:B------:R-:W-:Y:S01]  /*1490*/  BAR.SYNC.DEFER_BLOCKING 0x0 ;  /* 0x0000000000007b1d */ /* 0x000fe20000010000 */
[----:B------:R-:W-:Y:S01]  /*14a0*/  UISETP.NE.AND UP1, UPT, UR8, 0x2, UPT ;  /* 0x000000020800788c */ /* 0x000fe2000bf25270 */
[----:B------:R-:W-:Y:S02]  /*14b0*/  ISETP.NE.OR P5, PT, R0, 0x2, !P5 ;  /* 0x000000020000780c */ /* 0x000fe40006fa5670 */
[----:B------:R-:W-:-:S06]  /*14c0*/  LOP3.LUT R2, R70, 0x1f, RZ, 0xc0, !PT ;  /* 0x0000001f46027812 */ /* 0x000fcc00078ec0ff */
[----:B------:R-:W-:Y:S05]  /*14d0*/  BRA.U UP1, `(.L_x_18) ;  /* 0x0000001501987547 */ /* 0x000fea000b800000 */
[----:B------:R-:W1:Y:S01]  /*14e0*/  LDCU UR13, c[0x0][0x38c] ;  /* 0x00007180ff0d77ac */ /* 0x000e620008000800 */
[----:B------:R-:W2:Y:S01]  /*14f0*/  LDC R8, c[0x0][0x370] ;  /* 0x0000dc00ff087b82 */ /* 0x000ea20000000800 */
[----:B------:R-:W-:Y:S01]  /*1500*/  PLOP3.LUT P1, PT, PT, PT, UP2, 0x80, 0x8 ;  /* 0x000000000008781c */ /* 0x000fe20003f2f028 */
[----:B------:R-:W-:Y:S01]  /*1510*/  IMAD.MOV.U32 R15, RZ, RZ, 0x1 ;  /* 0x00000001ff0f7424 */ /* 0x000fe200078e00ff */
[----:B------:R-:W-:Y:S01]  /*1520*/  ISETP.EQ.OR P4, PT, R2, RZ, P5 ;  /* 0x000000ff0200720c */ /* 0x000fe20002f82670 */
[----:B------:R-:W-:Y:S01]  /*1530*/  IMAD.MOV.U32 R14, RZ, RZ, RZ ;  /* 0x000000ffff0e7224 */ /* 0x000fe200078e00ff */
[----:B------:R-:W-:Y:S02]  /*1540*/  PLOP3.LUT P1, PT, P1, PT, PT, 0x8, 0x80 ;  /* 0x000000000080781c */ /* 0x000fe40000f2e170 */
[----:B------:R-:W-:Y:S01]  /*1550*/  CS2R R12, SRZ ;  /* 0x00000000000c7805 */ /* 0x000fe2000001ff00 */
[----:B------:R-:W-:Y:S01]  /*1560*/  IMAD.MOV.U32 R11, RZ, RZ, 0x1 ;  /* 0x00000001ff0b7424 */ /* 0x000fe200078e00ff */
[----:B------:R-:W4:Y:S01]  /*1570*/  LDC R0, c[0x0][0x374] ;  /* 0x0000dd00ff007b82 */ /* 0x000f220000000800 */
[----:B------:R-:W2:Y:S01]  /*1580*/  LDCU.64 UR22, c[0x0][0x348] ;  /* 0x00006900ff1677ac */ /* 0x000ea20008000a00 */
[----:B------:R-:W-:Y:S01]  /*1590*/  UMOV UR6, URZ ;  /* 0x000000ff00067c82 */ /* 0x000fe20008000000 */
[----:B-1----:R-:W-:-:S04]  /*15a0*/  UIADD3 UR5, UPT, UPT, UR13, 0x3f, URZ ;  /* 0x0000003f0d057890 */ /* 0x002fc8000fffe0ff */
[----:B------:R-:W-:-:S04]  /*15b0*/  USHF.R.S32.HI UR4, URZ, 0x1f, UR5 ;  /* 0x0000001fff047899 */ /* 0x000fc80008011405 */
[----:B------:R-:W-:-:S04]  /*15c0*/  ULEA.HI UR4, UR4, UR5, URZ, 0x6 ;  /* 0x0000000504047291 */ /* 0x000fc8000f8f30ff */
[----:B------:R-:W-:Y:S02]  /*15d0*/  USHF.R.S32.HI UR15, URZ, 0x6, UR4 ;  /* 0x00000006ff0f7899 */ /* 0x000fe40008011404 */
[----:B------:R-:W-:Y:S02]  /*15e0*/  UIADD3 UR4, UPT, UPT, UR13, -0x1, URZ ;  /* 0xffffffff0d047890 */ /* 0x000fe4000fffe0ff */
[----:B------:R-:W-:Y:S02]  /*15f0*/  UISETP.LT.U32.AND UP0, UPT, UR15, 0xd, UPT ;  /* 0x0000000d0f00788c */ /* 0x000fe4000bf01070 */
[----:B------:R-:W-:Y:S02]  /*1600*/  UISETP.GE.U32.AND UP1, UPT, UR4, -0x7f, UPT ;  /* 0xffffff810400788c */ /* 0x000fe4000bf26070 */
[----:B------:R-:W-:Y:S02]  /*1610*/  USEL UR14, UR15, 0xd, UP0 ;  /* 0x0000000d0f0e7887 */ /* 0x000fe40008000000 */
[----:B------:R-:W-:-:S02]  /*1620*/  UIADD3 UR13, UPT, UPT, UR13, 0x7e, URZ ;  /* 0x0000007e0d0d7890 */ /* 0x000fc4000fffe0ff */
[----:B------:R-:W-:Y:S02]  /*1630*/  UIADD3 UR5, UPT, UPT, UR14, -0x1, URZ ;  /* 0xffffffff0e057890 */ /* 0x000fe4000fffe0ff */
[----:B------:R-:W-:-:S03]  /*1640*/  UIADD3 UR7, UPT, UPT, UR15, -UR14, URZ ;  /* 0x8000000e0f077290 */ /* 0x000fc6000fffe0ff */
[----:B------:R-:W-:-:S04]  /*1650*/  @UP1 UIADD3 UR5, UPT, UPT, UR14, URZ, URZ ;  /* 0x000000ff0e051290 */ /* 0x000fc8000fffe0ff */
[----:B--2---:R-:W-:-:S12]  /*1660*/  UIADD3 UR5, UPT, UPT, UR5, 0x1, URZ ;  /* 0x0000000105057890 */ /* 0x004fd8000fffe0ff */
.L_x_36:
[----:B------:R-:W-:Y:S01]  /*1670*/  UISETP.NE.AND UP0, UPT, UR37, URZ, UPT ;  /* 0x000000ff2500728c */ /* 0x000fe2000bf05270 */
[----:B------:R-:W1:Y:S08]  /*1680*/  S2UR UR37, SR_CgaCtaId ;  /* 0x00000000002579c3 */ /* 0x000e700000008800 */
[----:B------:R-:W-:Y:S05]  /*1690*/  BRA.U UP0, `(.L_x_19) ;  /* 0x0000000100347547 */ /* 0x000fea000b800000 */
[----:B------:R-:W2:Y:S01]  /*16a0*/  S2R R2, SR_CgaCtaId ;  /* 0x0000000000027919 */ /* 0x000ea20000008800 */
[----:B------:R-:W-:-:S04]  /*16b0*/  MOV R3, 0x400 ;  /* 0x0000040000037802 */ /* 0x000fc80000000f00 */
[----:B--2---:R-:W-:Y:S02]  /*16c0*/  LEA R2, R2, R3, 0x18 ;  /* 0x0000000302027211 */ /* 0x004fe400078ec0ff */
[----:B------:R-:W-:-:S03]  /*16d0*/  SHF.L.U32 R3, R11, 0x1f, RZ ;  /* 0x0000001f0b037819 */ /* 0x000fc600000006ff */
[----:B------:R-:W-:-:S04]  /*16e0*/  IMAD R2, R12, 0x8, R2 ;  /* 0x000000080c027824 */ /* 0x000fc800078e0202 */
[----:B------:R-:W2:Y:S02]  /*16f0*/  SYNCS.PHASECHK.TRANS64.TRYWAIT P0, [R2+URZ+0x180], R3 ;  /* 0x00018003020075a7 */ /* 0x000ea400080011ff */
[----:B--2---:R-:W-:Y:S05]  /*1700*/  @!P0 BRA `(.L_x_20) ;  /* 0x0000005c00248947 */ /* 0x004fea0003800000 */
.L_x_125:
[----:B------:R-:W-:Y:S01]  /*1710*/  VIADD R12, R12, 0x1 ;  /* 0x000000010c0c7836 */ /* 0x000fe20000000000 */
[----:B------:R2:W-:Y:S04]  /*1720*/  SYNCS.ARRIVE.TRANS64.A1T0 RZ, [R2+URZ+0x170], RZ ;  /* 0x000170ff02ff79a7 */ /* 0x0005e800081000ff */
[----:B------:R-:W-:-:S04]  /*1730*/  ISETP.NE.AND P0, PT, R12, 0x2, PT ;  /* 0x000000020c00780c */ /* 0x000fc80003f05270 */
[----:B------:R-:W-:Y:S02]  /*1740*/  SEL R12, R12, RZ, P0 ;  /* 0x000000ff0c0c7207 */ /* 0x000fe40000000000 */
[----:B--2---:R-:W-:-:S04]  /*1750*/  SEL R2, RZ, 0x1, P0 ;  /* 0x00000001ff027807 */ /* 0x004fc80000000000 */
[----:B------:R-:W-:-:S07]  /*1760*/  LOP3.LUT R11, R11, R2, RZ, 0x3c, !PT ;  /* 0x000000020b0b7212 */ /* 0x000fce00078e3cff */
.L_x_19:
[----:B------:R-:W-:Y:S01]  /*1770*/  UMOV UR4, 0x400 ;  /* 0x0000040000047882 */ /* 0x000fe20000000000 */
[----:B------:R-:W-:Y:S01]  /*1780*/  SHF.L.U32 R2, R15, 0x1f, RZ ;  /* 0x0000001f0f027819 */ /* 0x000fe200000006ff */
[----:B-1----:R-:W-:Y:S01]  /*1790*/  ULEA UR4, UR37, UR4, 0x18 ;  /* 0x0000000425047291 */ /* 0x002fe2000f8ec0ff */
[----:B------:R-:W-:Y:S01]  /*17a0*/  R2UR UR34, R21 ;  /* 0x00000000152272ca */ /* 0x000fe200000e0000 */
[----:B------:R-:W-:Y:S01]  /*17b0*/  UISETP.GE.U32.AND UP0, UPT, UR13, 0x7f, UPT ;  /* 0x0000007f0d00788c */ /* 0x000fe2000bf06070 */
[----:B------:R-:W-:Y:S01]  /*17c0*/  R2UR UR10, R20 ;  /* 0x00000000140a72ca */ /* 0x000fe200000e0000 */
[----:B------:R-:W-:Y:S01]  /*17d0*/  ULEA UR8, UR6, UR4, 0x3 ;  /* 0x0000000406087291 */ /* 0x000fe2000f8e18ff */
[----:B------:R-:W-:-:S08]  /*17e0*/  UMOV UR24, URZ ;  /* 0x000000ff00187c82 */ /* 0x000fd00008000000 */
[----:B------:R1:W2:Y:S01]  /*17f0*/  SYNCS.PHASECHK.TRANS64.TRYWAIT P0, [UR8+0x68], R2 ;  /* 0x00006802ff0075a7 */ /* 0x0002a20008001108 */
[----:B------:R-:W-:Y:S02]  /*1800*/  USHF.L.U32 UR34, UR34, 0x6, URZ ;  /* 0x0000000622227899 */ /* 0x000fe400080006ff */
[----:B------:R-:W-:Y:S01]  /*1810*/  USHF.L.U32 UR10, UR10, 0x6, URZ ;  /* 0x000000060a0a7899 */ /* 0x000fe200080006ff */
[----:B------:R-:W-:Y:S11]  /*1820*/  BRA.U !UP0, `(.L_x_21) ;  /* 0x0000000108a47547 */ /* 0x000ff6000b800000 */
[----:B------:R-:W-:Y:S01]  /*1830*/  UMOV UR16, URZ ;  /* 0x000000ff00107c82 */ /* 0x000fe20008000000 */
[----:B------:R-:W-:-:S05]  /*1840*/  UMOV UR17, UR6 ;  /* 0x0000000600117c82 */ /* 0x000fca0008000000 */
.L_x_26:
[----:B-1----:R-:W-:Y:S01]  /*1850*/  ULEA UR33, UR17, UR4, 0x3 ;  /* 0x0000000411217291 */ /* 0x002fe2000f8e18ff */
[----:B--2---:R-:W-:Y:S01]  /*1860*/  @!P5 MOV R3, 0x4000 ;  /* 0x000040000003d802 */ /* 0x004fe20000000f00 */
[----:B--2---:R-:W-:Y:S10]  /*1870*/  @P0 BRA `(.L_x_22) ;  /* 0x00000000000c0947 */ /* 0x004ff40003800000 */
[----:B------:R-:W-:-:S04]  /*1880*/  SHF.L.U32 R4, R15, 0x1f, RZ ;  /* 0x0000001f0f047819 */ /* 0x000fc800000006ff */
[----:B------:R-:W2:Y:S02]  /*1890*/  SYNCS.PHASECHK.TRANS64.TRYWAIT P0, [UR33+0x68], R4 ;  /* 0x00006804ff0075a7 */ /* 0x000ea40008001121 */
[----:B--2---:R-:W-:Y:S05]  /*18a0*/  @!P0 BRA `(.L_x_23) ;  /* 0x0000005800d08947 */ /* 0x004fea0003800000 */
.L_x_22:
[----:B------:R2:W-:Y:S01]  /*18b0*/  @!P5 SYNCS.ARRIVE.TRANS64 RZ, [UR33], R3 ;  /* 0x00000003ffffd9a7 */ /* 0x0005e20008000021 */
[----:B------:R-:W-:Y:S04]  /*18c0*/  BSSY.RECONVERGENT B0, `(.L_x_24) ;  /* 0x0000003000007945 */ /* 0x000fe80003800200 */
[----:B------:R-:W-:Y:S05]  /*18d0*/  @P4 BRA `(.L_x_25) ;  /* 0x0000000000044947 */ /* 0x000fea0003800000 */
[----:B------:R-:W-:Y:S05]  /*18e0*/  BPT.TRAP 0x1 ;  /* 0x000000040000795c */ /* 0x000fea0000300000 */
.L_x_25:
[----:B------:R-:W-:Y:S05]  /*18f0*/  BSYNC.RECONVERGENT B0 ;  /* 0x0000000000007941 */ /* 0x000fea0003800200 */
.L_x_24:
[----:B------:R-:W-:Y:S02]  /*1900*/  UIADD3 UR6, UPT, UPT, UR17, 0x1, URZ ;  /* 0x0000000111067890 */ /* 0x000fe4000fffe0ff */
[----:B------:R-:W-:Y:S02]  /*1910*/  UIADD3 UR26, UP1, UPT, UR22, 0x80, URZ ;  /* 0x00000080161a7890 */ /* 0x000fe4000ff3e0ff */
[----:B------:R-:W-:Y:S02]  /*1920*/  UISETP.NE.AND UP0, UPT, UR6, 0xd, UPT ;  /* 0x0000000d0600788c */ /* 0x000fe4000bf05270 */
[----:B------:R-:W-:Y:S02]  /*1930*/  USHF.L.U32 UR35, UR16, 0x6, URZ ;  /* 0x0000000610237899 */ /* 0x000fe400080006ff */
[----:B------:R-:W-:Y:S02]  /*1940*/  USEL UR9, URZ, 0x1, UP0 ;  /* 0x00000001ff097887 */ /* 0x000fe40008000000 */
[----:B------:R-:W-:-:S02]  /*1950*/  USEL UR6, UR6, URZ, UP0 ;  /* 0x000000ff06067287 */ /* 0x000fc40008000000 */
[----:B------:R-:W-:Y:S02]  /*1960*/  UIADD3 UR20, UP0, UPT, UR22, 0x180, URZ ;  /* 0x0000018016147890 */ /* 0x000fe4000ff1e0ff */
[----:B------:R-:W-:Y:S01]  /*1970*/  ULEA UR8, UR6, UR4, 0x3 ;  /* 0x0000000406087291 */ /* 0x000fe2000f8e18ff */
[----:B------:R-:W-:Y:S01]  /*1980*/  LOP3.LUT R15, R15, UR9, RZ, 0x3c, !PT ;  /* 0x000000090f0f7c12 */ /* 0x000fe2000f8e3cff */
[----:B------:R-:W-:Y:S02]  /*1990*/  UIADD3.X UR27, UPT, UPT, URZ, UR23, URZ, UP1, !UPT ;  /* 0x00000017ff1b7290 */ /* 0x000fe40008ffe4ff */
[----:B------:R-:W-:Y:S01]  /*19a0*/  UIADD3.X UR21, UPT, UPT, URZ, UR23, URZ, UP0, !UPT ;  /* 0x00000017ff157290 */ /* 0x000fe200087fe4ff */
[----:B-1----:R-:W-:Y:S01]  /*19b0*/  SHF.L.U32 R2, R15, 0x1f, RZ ;  /* 0x0000001f0f027819 */ /* 0x002fe200000006ff */
[----:B------:R-:W-:Y:S01]  /*19c0*/  UMOV UR18, 0x0 ;  /* 0x0000000000127882 */ /* 0x000fe20000000000 */
[----:B------:R-:W-:Y:S01]  /*19d0*/  UMOV UR19, 0x10000000 ;  /* 0x1000000000137882 */ /* 0x000fe20000000000 */
[----:B------:R-:W-:Y:S01]  /*19e0*/  UMOV UR12, UR36 ;  /* 0x00000024000c7c82 */ /* 0x000fe20008000000 */
[----:B------:R1:W1:Y:S01]  /*19f0*/  SYNCS.PHASECHK.TRANS64.TRYWAIT P0, [UR8+0x68], R2 ;  /* 0x00006802ff0075a7 */ /* 0x0002620008001108 */
[----:B------:R-:W-:Y:S01]  /*1a00*/  ULEA UR8, UR17, UR4, 0xd ;  /* 0x0000000411087291 */ /* 0x000fe2000f8e68ff */
[----:B------:R-:W-:Y:S01]  /*1a10*/  UMOV UR9, UR33 ;  /* 0x0000002100097c82 */ /* 0x000fe20008000000 */
[----:B------:R-:W-:-:S02]  /*1a20*/  UMOV UR11, UR35 ;  /* 0x00000023000b7c82 */ /* 0x000fc40008000000 */
[----:B------:R-:W-:Y:S02]  /*1a30*/  UIADD3 UR32, UPT, UPT, UR8, 0x3400, URZ ;  /* 0x0000340008207890 */ /* 0x000fe4000fffe0ff */
[----:B------:R-:W-:Y:S02]  /*1a40*/  UIADD3 UR8, UPT, UPT, UR8, 0x1d400, URZ ;  /* 0x0001d40008087890 */ /* 0x000fe4000fffe0ff */
[----:B------:R-:W-:Y:S01]  /*1a50*/  UIADD3 UR16, UPT, UPT, UR16, 0x1, URZ ;  /* 0x0000000110107890 */ /* 0x000fe2000fffe0ff */
[----:B------:R-:W-:Y:S01]  /*1a60*/  UMOV UR24, UR5 ;  /* 0x0000000500187c82 */ /* 0x000fe20008000000 */
[----:B------:R-:W-:Y:S02]  /*1a70*/  UMOV UR17, UR6 ;  /* 0x0000000600117c82 */ /* 0x000fe40008000000 */
[----:B------:R-:W-:Y:S01]  /*1a80*/  UISETP.NE.AND UP0, UPT, UR16, UR5, UPT ;  /* 0x000000051000728c */ /* 0x000fe2000bf05270 */
[----:B------:R1:W-:Y:S02]  /*1a90*/  UTMALDG.3D [UR32], [UR26], desc[UR18] ;  /* 0x000012201a0075b4 */ /* 0x0003e40008011000 */
[----:B------:R1:W-:Y:S06]  /*1aa0*/  UTMALDG.3D [UR8], [UR20], desc[UR18] ;  /* 0x00001208140075b4 */ /* 0x0003ec0008011000 */
[----:B------:R-:W-:Y:S05]  /*1ab0*/  BRA.U UP0, `(.L_x_26) ;  /* 0xfffffffd00647547 */ /* 0x000fea000b83ffff */
.L_x_21:
[----:B-1----:R-:W-:Y:S01]  /*1ac0*/  ULEA UR8, UR6, UR4, 0x3 ;  /* 0x0000000406087291 */ /* 0x002fe2000f8e18ff */
[----:B------:R-:W-:Y:S01]  /*1ad0*/  SHF.L.U32 R2, R15, 0x1f, RZ ;  /* 0x0000001f0f027819 */ /* 0x000fe200000006ff */
[----:B------:R-:W-:Y:S01]  /*1ae0*/  @!P1 SYNCS.ARRIVE.TRANS64.A1T0 RZ, [UR4+0x108], RZ ;  /* 0x000108ffffff99a7 */ /* 0x000fe20008100004 */
[----:B------:R-:W-:-:S06]  /*1af0*/  UISETP.GT.AND UP0, UPT, UR15, UR14, UPT ;  /* 0x0000000e0f00728c */ /* 0x000fcc000bf04270 */
[----:B--2---:R1:W2:Y:S03]  /*1b00*/  SYNCS.PHASECHK.TRANS64.TRYWAIT P0, [UR8+0x68], R2 ;  /* 0x00006802ff0075a7 */ /* 0x0042a60008001108 */
[----:B------:R-:W-:Y:S05]  /*1b10*/  BRA.U !UP0, `(.L_x_27) ;  /* 0x0000000108a87547 */ /* 0x000fea000b800000 */
[----:B------:R-:W-:Y:S01]  /*1b20*/  UIADD3 UR21, UPT, UPT, UR7, UR24, URZ ;  /* 0x0000001807157290 */ /* 0x000fe2000fffe0ff */
[----:B------:R-:W-:-:S11]  /*1b30*/  UMOV UR25, UR6 ;  /* 0x0000000600197c82 */ /* 0x000fd60008000000 */
.L_x_32:
[----:B-1----:R-:W-:Y:S01]  /*1b40*/  ULEA UR17, UR25, UR4, 0x3 ;  /* 0x0000000419117291 */ /* 0x002fe2000f8e18ff */
[----:B--2---:R-:W-:Y:S01]  /*1b50*/  @!P5 MOV R3, 0x4000 ;  /* 0x000040000003d802 */ /* 0x004fe20000000f00 */
[----:B--2---:R-:W-:Y:S10]  /*1b60*/  @P0 BRA `(.L_x_28) ;  /* 0x00000000000c0947 */ /* 0x004ff40003800000 */
[----:B------:R-:W-:-:S04]  /*1b70*/  SHF.L.U32 R4, R15, 0x1f, RZ ;  /* 0x0000001f0f047819 */ /* 0x000fc800000006ff */
[----:B------:R-:W2:Y:S02]  /*1b80*/  SYNCS.PHASECHK.TRANS64.TRYWAIT P0, [UR17+0x68], R4 ;  /* 0x00006804ff0075a7 */ /* 0x000ea40008001111 */
[----:B--2---:R-:W-:Y:S05]  /*1b90*/  @!P0 BRA `(.L_x_29) ;  /* 0x00000058002c8947 */ /* 0x004fea0003800000 */
.L_x_28:
[----:B------:R2:W-:Y:S01]  /*1ba0*/  @!P5 SYNCS.ARRIVE.TRANS64 RZ, [UR17], R3 ;  /* 0x00000003ffffd9a7 */ /* 0x0005e20008000011 */
[----:B------:R-:W-:Y:S04]  /*1bb0*/  BSSY.RECONVERGENT B0, `(.L_x_30) ;  /* 0x0000003000007945 */ /* 0x000fe80003800200 */
[----:B------:R-:W-:Y:S05]  /*1bc0*/  @P4 BRA `(.L_x_31) ;  /* 0x0000000000044947 */ /* 0x000fea0003800000 */
[----:B------:R-:W-:Y:S05]  /*1bd0*/  BPT.TRAP 0x1 ;  /* 0x000000040000795c */ /* 0x000fea0000300000 */
.L_x_31:
[----:B------:R-:W-:Y:S05]  /*1be0*/  BSYNC.RECONVERGENT B0 ;  /* 0x0000000000007941 */ /* 0x000fea0003800200 */
.L_x_30:
        /* <DEDUP_REMOVED lines=20> */
[----:B------:R-:W-:Y:S01]  /*1d30*/  UIADD3 UR8, UPT, UPT, UR8, 0x1d400, URZ ;  /* 0x0001d40008087890 */ /* 0x000fe2000fffe0ff */
[----:B------:R-:W-:Y:S01]  /*1d40*/  UMOV UR9, UR17 ;  /* 0x0000001100097c82 */ /* 0x000fe20008000000 */
[----:B------:R-:W-:Y:S01]  /*1d50*/  UMOV UR11, UR19 ;  /* 0x00000013000b7c82 */ /* 0x000fe20008000000 */
[----:B------:R-:W-:Y:S01]  /*1d60*/  UIADD3 UR24, UPT, UPT, UR24, 0x1, URZ ;  /* 0x0000000118187890 */ /* 0x000fe2000fffe0ff */
[----:B------:R-:W-:-:S03]  /*1d70*/  UMOV UR25, UR6 ;  /* 0x0000000600197c82 */ /* 0x000fc60008000000 */
[----:B------:R1:W-:Y:S01]  /*1d80*/  UTMALDG.3D [UR16], [UR30], desc[UR26] ;  /* 0x00001a101e0075b4 */ /* 0x0003e20008011000 */
[----:B------:R-:W-:Y:S01]  /*1d90*/  UISETP.NE.AND UP0, UPT, UR24, UR21, UPT ;  /* 0x000000151800728c */ /* 0x000fe2000bf05270 */
[----:B------:R1:W-:Y:S08]  /*1da0*/  UTMALDG.3D [UR8], [UR28], desc[UR26] ;  /* 0x00001a081c0075b4 */ /* 0x0003f00008011000 */
[----:B------:R-:W-:Y:S05]  /*1db0*/  BRA.U UP0, `(.L_x_32) ;  /* 0xfffffffd00607547 */ /* 0x000fea000b83ffff */
.L_x_27:
[C---:B-1----:R-:W-:Y:S01]  /*1dc0*/  LEA R2, R14.reuse, UR4, 0x3 ;  /* 0x000000040e027c11 */ /* 0x042fe2000f8e18ff */
[----:B------:R-:W-:Y:S01]  /*1dd0*/  NOP ;  /* 0x0000000000007918 */ /* 0x000fe20000000000 */
[----:B--2---:R-:W-:Y:S02]  /*1de0*/  SHF.L.U32 R3, R13, 0x1f, RZ ;  /* 0x0000001f0d037819 */ /* 0x004fe400000006ff */
[----:B------:R-:W-:Y:S02]  /*1df0*/  LEA R4, R14, UR4, 0x4 ;  /* 0x000000040e047c11 */ /* 0x000fe4000f8e20ff */
[----:B------:R-:W1:Y:S02]  /*1e00*/  SYNCS.PHASECHK.TRANS64.TRYWAIT P0, [R2+URZ+0x110], R3 ;  /* 0x00011003020075a7 */ /* 0x000e6400080011ff */
[----:B-1----:R-:W-:Y:S05]  /*1e10*/  @!P0 BRA `(.L_x_33) ;  /* 0x0000005400a48947 */ /* 0x002fea0003800000 */
.L_x_128:
[----:B------:R-:W2:Y:S01]  /*1e20*/  LDS.128 R4, [R4+0x1a0] ;  /* 0x0001a00004047984 */ /* 0x000ea20000000c00 */
[----:B---3--:R-:W-:Y:S01]  /*1e30*/  ISETP.GE.AND P0, PT, R26, 0x1, PT ;  /* 0x000000011a00780c */ /* 0x008fe20003f06270 */
[----:B-1----:R-:W-:Y:S01]  /*1e40*/  VIADD R2, R2, 0x120 ;  /* 0x0000012002027836 */ /* 0x002fe20000000000 */
[----:B------:R-:W-:Y:S01]  /*1e50*/  @!PT LDS RZ, [RZ] ;  /* 0x00000000fffff984 */ /* 0x000fe20000000800 */
[----:B------:R-:W-:Y:S01]  /*1e60*/  @!PT LDS RZ, [RZ] ;  /* 0x00000000fffff984 */ /* 0x000fe20000000800 */
[----:B------:R-:W-:Y:S01]  /*1e70*/  @!PT LDS RZ, [RZ] ;  /* 0x00000000fffff984 */ /* 0x000fe20000000800 */
[----:B------:R-:W-:Y:S01]  /*1e80*/  @!PT LDS RZ, [RZ] ;  /* 0x00000000fffff984 */ /* 0x000fe20000000800 */
[----:B------:R1:W-:Y:S06]  /*1e90*/  MEMBAR.ALL.CTA ;  /* 0x0000000000007992 */ /* 0x0003ec0000008000 */
[----:B-1----:R-:W1:Y:S01]  /*1ea0*/  FENCE.VIEW.ASYNC.S ;  /* 0x00000000000073c6 */ /* 0x002e620000000000 */
[----:B------:R-:W-:-:S04]  /*1eb0*/  PRMT R2, RZ, 0x654, R2 ;  /* 0x00000654ff027816 */ /* 0x000fc80000000002 */
[----:B-1----:R1:W-:Y:S01]  /*1ec0*/  SYNCS.ARRIVE.TRANS64.RED.A1T0 RZ, [R2+URZ], RZ ;  /* 0x000000ff02ff79a7 */ /* 0x0023e200081004ff */
[----:B--2---:R-:W-:-:S13]  /*1ed0*/  LOP3.LUT P2, RZ, R6, 0x1, RZ, 0xc0, !PT ;  /* 0x0000000106ff7812 */ /* 0x004fda000784c0ff */
[----:B------:R-:W-:Y:S01]  /*1ee0*/  @P2 SHF.R.U32.HI R3, RZ, 0x10, R5 ;  /* 0x00000010ff032819 */ /* 0x000fe20000011605 */
[----:B------:R-:W-:Y:S01]  /*1ef0*/  VOTEU.ANY UP0, P2 ;  /* 0x0000000000ff7886 */ /* 0x000fe20001000100 */
[----:B------:R-:W-:Y:S02]  /*1f00*/  @P2 MOV R10, R4 ;  /* 0x00000004000a2202 */ /* 0x000fe40000000f00 */
[----:B------:R-:W-:Y:S02]  /*1f10*/  @P2 R2UR.BROADCAST UR8, R3 ;  /* 0x00000000030822ca */ /* 0x000fe400008e0000 */
[----:B------:R-:W-:-:S11]  /*1f20*/  @P2 LOP3.LUT R9, R5, 0xffff, RZ, 0xc0, !PT ;  /* 0x0000ffff05092812 */ /* 0x000fd600078ec0ff */
[----:B------:R-:W-:Y:S01]  /*1f30*/  @UP0 UMOV UR36, UR8 ;  /* 0x0000000800240c82 */ /* 0x000fe20008000000 */
[----:B-1----:R-:W-:Y:S05]  /*1f40*/  @!P0 BRA `(.L_x_34) ;  /* 0x0000000000b88947 */ /* 0x002fea0003800000 */
[----:B------:R-:W4:Y:S01]  /*1f50*/  LDC.64 R4, c[0x0][0xb18] ;  /* 0x0002c600ff047b82 */ /* 0x000f220000000a00 */
[----:B------:R-:W-:-:S07]  /*1f60*/  ISETP.NE.AND P3, PT, R26, 0x1, PT ;  /* 0x000000011a00780c */ /* 0x000fce0003f65270 */
[----:B------:R-:W1:Y:S08]  /*1f70*/  LDC.64 R6, c[0x0][0xb10] ;  /* 0x0002c400ff067b82 */ /* 0x000e700000000a00 */
[----:B------:R-:W2:Y:S08]  /*1f80*/  LDC R16, c[0x0][0xb20] ;  /* 0x0002c800ff107b82 */ /* 0x000eb00000000800 */
[----:B------:R-:W3:Y:S01]  /*1f90*/  LDC R17, c[0x0][0xb0c] ;  /* 0x0002c300ff117b82 */ /* 0x000ee20000000800 */
[----:B----4-:R-:W-:Y:S01]  /*1fa0*/  IMAD.HI.U32 R19, R0, R5, RZ ;  /* 0x0000000500137227 */ /* 0x010fe200078e00ff */
[----:B------:R-:W-:-:S03]  /*1fb0*/  ISETP.NE.AND P0, PT, R4, 0x1, PT ;  /* 0x000000010400780c */ /* 0x000fc60003f05270 */
[----:B------:R-:W-:-:S03]  /*1fc0*/  IMAD.HI.U32 R5, R9, R5, RZ ;  /* 0x0000000509057227 */ /* 0x000fc600078e00ff */
[----:B------:R-:W4:Y:S01]  /*1fd0*/  LDC.64 R2, c[0x0][0xb28] ;  /* 0x0002ca00ff027b82 */ /* 0x000f220000000a00 */
[----:B-1----:R-:W-:-:S04]  /*1fe0*/  IMAD.HI.U32 R20, R8, R6, RZ ;  /* 0x0000000608147227 */ /* 0x002fc800078e00ff */
[----:B------:R-:W-:Y:S01]  /*1ff0*/  IMAD.HI.U32 R21, R10, R6, RZ ;  /* 0x000000060a157227 */ /* 0x000fe200078e00ff */
[----:B------:R-:W-:Y:S02]  /*2000*/  SHF.R.U32.HI R20, RZ, R7, R20 ;  /* 0x00000007ff147219 */ /* 0x000fe40000011614 */
[-C--:B--2---:R-:W-:Y:S02]  /*2010*/  SHF.R.U32.HI R19, RZ, R16.reuse, R19 ;  /* 0x00000010ff137219 */ /* 0x084fe40000011613 */
[----:B------:R-:W-:Y:S02]  /*2020*/  SHF.R.U32.HI R5, RZ, R16, R5 ;  /* 0x00000010ff057219 */ /* 0x000fe40000011605 */
[----:B------:R-:W-:Y:S02]  /*2030*/  SEL R19, R0, R19, !P0 ;  /* 0x0000001300137207 */ /* 0x000fe40004000000 */
[----:B------:R-:W-:Y:S02]  /*2040*/  SHF.R.U32.HI R21, RZ, R7, R21 ;  /* 0x00000007ff157219 */ /* 0x000fe40000011615 */
[----:B---3--:R-:W-:-:S02]  /*2050*/  ISETP.NE.AND P1, PT, R17, 0x1, PT ;  /* 0x000000011100780c */ /* 0x008fc40003f25270 */
[----:B------:R-:W-:Y:S02]  /*2060*/  SEL R5, R9, R5, !P0 ;  /* 0x0000000509057207 */ /* 0x000fe40004000000 */
[----:B------:R-:W-:Y:S02]  /*2070*/  SEL R20, R8, R20, !P1 ;  /* 0x0000001408147207 */ /* 0x000fe40004800000 */
[----:B------:R-:W-:Y:S01]  /*2080*/  SEL R21, R10, R21, !P1 ;  /* 0x000000150a157207 */ /* 0x000fe20004800000 */
[----:B----4-:R-:W-:-:S04]  /*2090*/  IMAD.HI.U32 R18, R19, R2, RZ ;  /* 0x0000000213127227 */ /* 0x010fc800078e00ff */
        /* <DEDUP_REMOVED lines=10> */
[----:B------:R-:W-:-:S04]  /*2140*/  @!P0 IMAD.HI.U32 R7, R21, R2, RZ ;  /* 0x0000000215078227 */ /* 0x000fc800078e00ff */
[----:B------:R-:W-:Y:S01]  /*2150*/  IMAD.MOV R2, RZ, RZ, -R6 ;  /* 0x000000ffff027224 */ /* 0x000fe200078e0a06 */
[----:B------:R-:W-:Y:S02]  /*2160*/  @!P0 SHF.R.U32.HI R3, RZ, R3, R7 ;  /* 0x00000003ff038219 */ /* 0x000fe40000011607 */
[----:B------:R-:W-:Y:S01]  /*2170*/  IADD3 R7, PT, PT, -R5, RZ, RZ ;  /* 0x000000ff05077210 */ /* 0x000fe20007ffe1ff */
[----:B------:R-:W-:Y:S01]  /*2180*/  IMAD R2, R26, R2, R5 ;  /* 0x000000021a027224 */ /* 0x000fe200078e0205 */
        /* <DEDUP_REMOVED lines=10> */
.L_x_34:
[----:B------:R-:W1:Y:S02]  /*2230*/  LDCU UR8, c[0x0][0xb30] ;  /* 0x00016600ff0877ac */ /* 0x000e640008000800 */
[----:B-1----:R-:W-:-:S09]  /*2240*/  UISETP.NE.AND UP0, UPT, UR8, 0x1, UPT ;  /* 0x000000010800788c */ /* 0x002fd2000bf05270 */
[----:B------:R-:W-:Y:S05]  /*2250*/  BRA.U UP0, `(.L_x_35) ;  /* 0x0000000100407547 */ /* 0x000fea000b800000 */
[----:B------:R-:W1:Y:S08]  /*2260*/  LDC.64 R4, c[0x0][0xb10] ;  /* 0x0002c400ff047b82 */ /* 0x000e700000000a00 */
[----:B------:R-:W2:Y:S08]  /*2270*/  LDC.64 R2, c[0x0][0xb18] ;  /* 0x0002c600ff027b82 */ /* 0x000eb00000000a00 */
[----:B------:R-:W3:Y:S08]  /*2280*/  LDC R6, c[0x0][0xb20] ;  /* 0x0002c800ff067b82 */ /* 0x000ef00000000800 */
[----:B------:R-:W4:Y:S01]  /*2290*/  LDC R7, c[0x0][0xb0c] ;  /* 0x0002c300ff077b82 */ /* 0x000f220000000800 */
[----:B-1----:R-:W-:-:S05]  /*22a0*/  IMAD.HI.U32 R4, R10, R4, RZ ;  /* 0x000000040a047227 */ /* 0x002fca00078e00ff */
[----:B------:R-:W-:Y:S01]  /*22b0*/  SHF.R.U32.HI R4, RZ, R5, R4 ;  /* 0x00000005ff047219 */ /* 0x000fe20000011604 */
[----:B--2---:R-:W-:Y:S01]  /*22c0*/  IMAD.HI.U32 R3, R9, R3, RZ ;  /* 0x0000000309037227 */ /* 0x004fe200078e00ff */
[----:B------:R-:W-:-:S04]  /*22d0*/  ISETP.NE.AND P0, PT, R2, 0x1, PT ;  /* 0x000000010200780c */ /* 0x000fc80003f05270 */
[----:B---3--:R-:W-:-:S04]  /*22e0*/  SHF.R.U32.HI R3, RZ, R6, R3 ;  /* 0x00000006ff037219 */ /* 0x008fc80000011603 */
[----:B------:R-:W-:Y:S02]  /*22f0*/  SEL R3, R9, R3, !P0 ;  /* 0x0000000309037207 */ /* 0x000fe40004000000 */
[----:B----4-:R-:W-:-:S04]  /*2300*/  ISETP.NE.AND P1, PT, R7, 0x1, PT ;  /* 0x000000010700780c */ /* 0x010fc80003f25270 */
[----:B------:R-:W-:-:S05]  /*2310*/  SEL R4, R10, R4, !P1 ;  /* 0x000000040a047207 */ /* 0x000fca0004800000 */
[----:B------:R-:W-:Y:S02]  /*2320*/  IMAD.IADD R5, R3, 0x1, -R4 ;  /* 0x0000000103057824 */ /* 0x000fe400078e0a04 */
[----:B------:R-:W-:Y:S02]  /*2330*/  IMAD.IADD R3, R4, 0x1, -R3 ;  /* 0x0000000104037824 */ /* 0x000fe400078e0a03 */
[----:B------:R-:W-:Y:S02]  /*2340*/  IMAD R10, R5, R7, R10 ;  /* 0x00000007050a7224 */ /* 0x000fe400078e020a */
[----:B------:R-:W-:-:S07]  /*2350*/  IMAD R9, R3, R2, R9 ;  /* 0x0000000203097224 */ /* 0x000fce00078e0209 */
.L_x_35:
[----:B------:R-:W-:Y:S01]  /*2360*/  VIADD R14, R14, 0x1 ;  /* 0x000000010e0e7836 */ /* 0x000fe20000000000 */
[----:B------:R-:W-:Y:S01]  /*2370*/  PLOP3.LUT P1, PT, PT, PT, PT, 0x80, 0x8 ;  /* 0x000000000008781c */ /* 0x000fe20003f2f070 */
[----:B------:R-:W-:Y:S02]  /*2380*/  IMAD.IADD R21, R10, 0x1, R59 ;  /* 0x000000010a157824 */ /* 0x000fe400078e023b */
[----:B------:R-:W-:Y:S01]  /*2390*/  IMAD.IADD R20, R9, 0x1, R58 ;  /* 0x0000000109147824 */ /* 0x000fe200078e023a */
[----:B------:R-:W-:-:S04]  /*23a0*/  ISETP.NE.AND P0, PT, R14, 0x2, PT ;  /* 0x000000020e00780c */ /* 0x000fc80003f05270 */
[----:B------:R-:W-:Y:S02]  /*23b0*/  SEL R2, RZ, 0x1, P0 ;  /* 0x00000001ff027807 */ /* 0x000fe40000000000 */
[----:B------:R-:W-:Y:S02]  /*23c0*/  SEL R14, R14, RZ, P0 ;  /* 0x000000ff0e0e7207 */ /* 0x000fe40000000000 */
[----:B------:R-:W-:Y:S01]  /*23d0*/  LOP3.LUT R13, R13, R2, RZ, 0x3c, !PT ;  /* 0x000000020d0d7212 */ /* 0x000fe200078e3cff */
[----:B------:R-:W-:Y:S06]  /*23e0*/  @P2 BRA `(.L_x_36) ;  /* 0xfffffff000a02947 */ /* 0x000fec000383ffff */
[----:B------:R-:W-:Y:S01]  /*23f0*/  UIADD3 UR4, UPT, UPT, UR4, 0x68, URZ ;  /* 0x0000006804047890 */ /* 0x000fe2000fffe0ff */
[----:B------:R-:W-:-:S03]  /*2400*/  SHF.L.U32 R2, R15, 0x1f, RZ ;  /* 0x0000001f0f027819 */ /* 0x000fc600000006ff */
[----:B------:R-:W-:-:S09]  /*2410*/  ULEA UR5, UR6, UR4, 0x3 ;  /* 0x0000000406057291 */ /* 0x000fd2000f8e18ff */
[----:B------:R-:W1:Y:S02]  /*2420*/  SYNCS.PHASECHK.TRANS64.TRYWAIT P0, [UR5], R2 ;  /* 0x00000002ff0075a7 */ /* 0x000e640008001105 */
[----:B-1----:R-:W-:Y:S05]  /*2430*/  @!P0 BRA `(.L_x_37) ;  /* 0x0000005000308947 */ /* 0x002fea0003800000 */
.L_x_130:
[----:B------:R-:W-:-:S04]  /*2440*/  UIADD3 UR6, UPT, UPT, UR6, 0x1, URZ ;  /* 0x0000000106067890 */ /* 0x000fc8000fffe0ff */
[----:B------:R-:W-:-:S04]  /*2450*/  UISETP.NE.AND UP0, UPT, UR6, 0xd, UPT ;  /* 0x0000000d0600788c */ /* 0x000fc8000bf05270 */
[----:B------:R-:W-:Y:S02]  /*2460*/  USEL UR7, URZ, 0x1, UP0 ;  /* 0x00000001ff077887 */ /* 0x000fe40008000000 */
[----:B------:R-:W-:-:S04]  /*2470*/  USEL UR6, UR6, URZ, UP0 ;  /* 0x000000ff06067287 */ /* 0x000fc80008000000 */
[----:B------:R-:W-:Y:S01]  /*2480*/  ULEA UR5, UR6, UR4, 0x3 ;  /* 0x0000000406057291 */ /* 0x000fe2000f8e18ff */
[----:B-1----:R-:W-:-:S04]  /*2490*/  LOP3.LUT R2, R15, UR7, RZ, 0x3c, !PT ;  /* 0x000000070f027c12 */ /* 0x002fc8000f8e3cff */
[----:B------:R-:W-:-:S04]  /*24a0*/  SHF.L.U32 R3, R2, 0x1f, RZ ;  /* 0x0000001f02037819 */ /* 0x000fc800000006ff */
[----:B------:R-:W1:Y:S02]  /*24b0*/  SYNCS.PHASECHK.TRANS64.TRYWAIT P0, [UR5], R3 ;  /* 0x00000003ff0075a7 */ /* 0x000e640008001105 */
[----:B-1----:R-:W-:Y:S05]  /*24c0*/  @!P0 BRA `(.L_x_38) ;  /* 0x0000005000248947 */ /* 0x002fea0003800000 */
.L_x_132:
[----:B------:R-:W-:-:S04]  /*24d0*/  UIADD3 UR6, UPT, UPT, UR6, 0x1, URZ ;  /* 0x0000000106067890 */ /* 0x000fc8000fffe0ff */
[----:B------:R-:W-:-:S04]  /*24e0*/  UISETP.NE.AND UP0, UPT, UR6, 0xd, UPT ;  /* 0x0000000d0600788c */ /* 0x000fc8000bf05270 */
[----:B------:R-:W-:Y:S02]  /*24f0*/  USEL UR7, URZ, 0x1, UP0 ;  /* 0x00000001ff077887 */ /* 0x000fe40008000000 */
[----:B------:R-:W-:-:S04]  /*2500*/  USEL UR6, UR6, URZ, UP0 ;  /* 0x000000ff06067287 */ /* 0x000fc80008000000 */
[----:B------:R-:W-:Y:S01]  /*2510*/  ULEA UR5, UR6, UR4, 0x3 ;  /* 0x0000000406057291 */ /* 0x000fe2000f8e18ff */
[----:B------:R-:W-:-:S04]  /*2520*/  LOP3.LUT R2, R2, UR7, RZ, 0x3c, !PT ;  /* 0x0000000702027c12 */ /* 0x000fc8000f8e3cff */
[----:B-1----:R-:W-:-:S04]  /*2530*/  SHF.L.U32 R3, R2, 0x1f, RZ ;  /* 0x0000001f02037819 */ /* 0x002fc800000006ff */
[----:B------:R-:W1:Y:S02]  /*2540*/  SYNCS.PHASECHK.TRANS64.TRYWAIT P0, [UR5], R3 ;  /* 0x00000003ff0075a7 */ /* 0x000e640008001105 */
[----:B-1----:R-:W-:Y:S05]  /*2550*/  @!P0 BRA `(.L_x_39) ;  /* 0x0000005000188947 */ /* 0x002fea0003800000 */
.L_x_134:
        /* <DEDUP_REMOVED lines=9> */
.L_x_136:
        /* <DEDUP_REMOVED lines=9> */
.L_x_138:
        /* <DEDUP_REMOVED lines=9> */
.L_x_140:
        /* <DEDUP_REMOVED lines=9> */
.L_x_142:
        /* <DEDUP_REMOVED lines=9> */
.L_x_144:
        /* <DEDUP_REMOVED lines=9> */
.L_x_146:
        /* <DEDUP_REMOVED lines=9> */
.L_x_148:
        /* <DEDUP_REMOVED lines=9> */
.L_x_150:
        /* <DEDUP_REMOVED lines=9> */
.L_x_152:
[----:B------:R-:W-:-:S04]  /*2a70*/  UIADD3 UR6, UPT, UPT, UR6, 0x1, URZ ;  /* 0x0000000106067890 */ /* 0x000fc8000fffe0ff */
[----:B------:R-:W-:-:S04]  /*2a80*/  UISETP.NE.AND UP0, UPT, UR6, 0xd, UPT ;  /* 0x0000000d0600788c */ /* 0x000fc8000bf05270 */
[----:B------:R-:W-:Y:S02]  /*2a90*/  USEL UR5, URZ, 0x1, UP0 ;  /* 0x00000001ff057887 */ /* 0x000fe40008000000 */
[----:B------:R-:W-:-:S04]  /*2aa0*/  USEL UR6, UR6, URZ, UP0 ;  /* 0x000000ff06067287 */ /* 0x000fc80008000000 */
[----:B------:R-:W-:Y:S01]  /*2ab0*/  ULEA UR6, UR6, UR4, 0x3 ;  /* 0x0000000406067291 */ /* 0x000fe2000f8e18ff */
[----:B------:R-:W-:-:S04]  /*2ac0*/  LOP3.LUT R2, R2, UR5, RZ, 0x3c, !PT ;  /* 0x0000000502027c12 */ /* 0x000fc8000f8e3cff */
[----:B------:R-:W-:Y:S01]  /*2ad0*/  SHF.L.U32 R2, R2, 0x1f, RZ ;  /* 0x0000001f02027819 */ /* 0x000fe200000006ff */
[----:B-1--4-:R-:W-:-:S07]  /*2ae0*/  IMAD.U32 R0, RZ, RZ, UR6 ;  /* 0x00000006ff007e24 */ /* 0x012fce000f8e00ff */
.L_x_49:
[----:B-1----:R1:W2:Y:S02]  /*2af0*/  SYNCS.PHASECHK.TRANS64.TRYWAIT P0, [R0+URZ], R2 ;  /* 0x00000002000075a7 */ /* 0x0022a400080011ff */
[----:B--2---:R-:W-:Y:S05]  /*2b00*/  @!P0 NANOSLEEP.SYNCS 0x989680 ;  /* 0x009896800000895d */ /* 0x004fea0003900000 */
[----:B------:R-:W2:Y:S02]  /*2b10*/  @!P0 SYNCS.PHASECHK.TRANS64 P0, [R0+URZ], R2 ;  /* 0x00000002000085a7 */ /* 0x000ea400080010ff */
[----:B--2---:R-:W-:Y:S05]  /*2b20*/  @P0 EXIT ;  /* 0x000000000000094d */ /* 0x004fea0003800000 */
[----:B------:R-:W-:Y:S05]  /*2b30*/  BRA `(.L_x_49) ;  /* 0xfffffffc00ec7947 */ /* 0x000fea000383ffff */
.L_x_18:
[----:B------:R-:W-:-:S04]  /*2b40*/  UISETP.NE.AND UP1, UPT, UR37, URZ, UPT ;  /* 0x000000ff2500728c */ /* 0x000fc8000bf25270 */
[----:B------:R-:W-:-:S09]  /*2b50*/  UISETP.NE.OR UP1, UPT, UR8, 0x1, UP1 ;  /* 0x000000010800788c */ /* 0x000fd20008f25670 */
[----:B------:R-:W-:Y:S05]  /*2b60*/  BRA.U UP1, `(.L_x_50) ;  /* 0x0000000501487547 */ /* 0x000fea000b800000 */
[----:B------:R-:W-:Y:S01]  /*2b70*/  ISETP.NE.AND P2, PT, R2, RZ, PT ;  /* 0x000000ff0200720c */ /* 0x000fe20003f45270 */
[----:B------:R-:W-:Y:S01]  /*2b80*/  IMAD.MOV.U32 R12, RZ, RZ, 0x1 ;  /* 0x00000001ff0c7424 */ /* 0x000fe200078e00ff */
[----:B------:R-:W-:Y:S02]  /*2b90*/  CS2R R10, SRZ ;  /* 0x00000000000a7805 */ /* 0x000fe4000001ff00 */
[----:B------:R-:W-:Y:S01]  /*2ba0*/  CS2R R8, SRZ ;  /* 0x0000000000087805 */ /* 0x000fe2000001ff00 */
[----:B------:R-:W-:Y:S01]  /*2bb0*/  UMOV UR4, 0x400 ;  /* 0x0000040000047882 */ /* 0x000fe20000000000 */
[----:B------:R-:W-:Y:S01]  /*2bc0*/  UMOV UR6, URZ ;  /* 0x000000ff00067c82 */ /* 0x000fe20008000000 */
[----:B------:R-:W-:-:S12]  /*2bd0*/  ULEA UR37, UR37, UR4, 0x18 ;  /* 0x0000000425257291 */ /* 0x000fd8000f8ec0ff */
.L_x_54:
[----:B------:R-:W-:Y:S02]  /*2be0*/  LEA R0, R8, UR37, 0x3 ;  /* 0x0000002508007c11 */ /* 0x000fe4000f8e18ff */
[----:B------:R-:W-:-:S03]  /*2bf0*/  SHF.L.U32 R4, R9, 0x1f, RZ ;  /* 0x0000001f09047819 */ /* 0x000fc600000006ff */
[----:B------:R-:W-:Y:S01]  /*2c00*/  VIADD R5, R0, 0x180 ;  /* 0x0000018000057836 */ /* 0x000fe20000000000 */
[----:B------:R-:W1:Y:S02]  /*2c10*/  SYNCS.PHASECHK.TRANS64.TRYWAIT P0, [R0+URZ+0x170], R4 ;  /* 0x00017004000075a7 */ /* 0x000e6400080011ff */
[----:B-1----:R-:W-:Y:S05]  /*2c20*/  @!P0 BRA `(.L_x_51) ;  /* 0x0000004c00548947 */ /* 0x002fea0003800000 */
.L_x_153:
[----:B------:R-:W-:Y:S01]  /*2c30*/  ULEA UR5, UR6, UR37, 0x3 ;  /* 0x0000002506057291 */ /* 0x000fe2000f8e18ff */
[----:B-1----:R-:W-:Y:S01]  /*2c40*/  PRMT R0, RZ, 0x654, R5 ;  /* 0x00000654ff007816 */ /* 0x002fe20000000005 */
[----:B------:R-:W-:Y:S01]  /*2c50*/  @!P2 IMAD.MOV.U32 R4, RZ, RZ, 0x10 ;  /* 0x00000010ff04a424 */ /* 0x000fe200078e00ff */
[----:B------:R-:W-:Y:S01]  /*2c60*/  SHF.L.U32 R5, R12, 0x1f, RZ ;  /* 0x0000001f0c057819 */ /* 0x000fe200000006ff */
[----:B------:R-:W-:Y:S01]  /*2c70*/  UIADD3 UR4, UPT, UPT, UR5, 0x110, URZ ;  /* 0x0000011005047890 */ /* 0x000fe2000fffe0ff */
[----:B------:R1:W-:Y:S05]  /*2c80*/  SYNCS.ARRIVE.TRANS64.RED.A1T0 RZ, [R0+URZ], RZ ;  /* 0x000000ff00ff79a7 */ /* 0x0003ea00081004ff */
[----:B------:R-:W-:Y:S01]  /*2c90*/  IMAD.U32 R6, RZ, RZ, UR4 ;  /* 0x00000004ff067e24 */ /* 0x000fe2000f8e00ff */
[----:B------:R-:W2:Y:S04]  /*2ca0*/  SYNCS.PHASECHK.TRANS64.TRYWAIT P0, [UR5+0x120], R5 ;  /* 0x00012005ff0075a7 */ /* 0x000ea80008001105 */
[----:B------:R-:W-:Y:S01]  /*2cb0*/  PRMT R6, R2, 0x654, R6 ;  /* 0x0000065402067816 */ /* 0x000fe20000000006 */
[----:B-12---:R-:W-:Y:S06]  /*2cc0*/  @!P0 BRA `(.L_x_52) ;  /* 0x0000004c00408947 */ /* 0x006fec0003800000 */
.L_x_155:
[----:B------:R-:W-:Y:S01]  /*2cd0*/  ULEA UR4, UR6, UR37, 0x4 ;  /* 0x0000002506047291 */ /* 0x000fe2000f8e20ff */
[----:B------:R-:W-:Y:S01]  /*2ce0*/  SEL R3, R6, R3, !P2 ;  /* 0x0000000306037207 */ /* 0x000fe20005000000 */
[----:B------:R-:W-:Y:S01]  /*2cf0*/  UIADD3 UR5, UPT, UPT, UR5, 0x110, URZ ;  /* 0x0000011005057890 */ /* 0x000fe2000fffe0ff */
[----:B-1----:R-:W-:Y:S01]  /*2d00*/  LEA R0, R11, UR37, 0x3 ;  /* 0x000000250b007c11 */ /* 0x002fe2000f8e18ff */
[----:B------:R-:W-:Y:S01]  /*2d10*/  UIADD3 UR4, UPT, UPT, UR4, 0x1a0, URZ ;  /* 0x000001a004047890 */ /* 0x000fe2000fffe0ff */
[----:B------:R1:W-:Y:S01]  /*2d20*/  @!P2 SYNCS.ARRIVE.TRANS64.RED RZ, [R3+URZ], R4 ;  /* 0x0000000403ffa9a7 */ /* 0x0003e200080004ff */
[----:B------:R-:W-:Y:S01]  /*2d30*/  UIADD3 UR6, UPT, UPT, UR6, 0x1, URZ ;  /* 0x0000000106067890 */ /* 0x000fe2000fffe0ff */
[----:B------:R-:W-:-:S03]  /*2d40*/  VIADD R8, R8, 0x1 ;  /* 0x0000000108087836 */ /* 0x000fc60000000000 */
[----:B------:R-:W-:Y:S02]  /*2d50*/  UISETP.NE.AND UP0, UPT, UR6, 0x2, UPT ;  /* 0x000000020600788c */ /* 0x000fe4000bf05270 */
[----:B------:R-:W-:Y:S01]  /*2d60*/  ISETP.NE.AND P0, PT, R8, 0x2, PT ;  /* 0x000000020800780c */ /* 0x000fe20003f05270 */
[----:B------:R-:W-:Y:S06]  /*2d70*/  UGETNEXTWORKID.BROADCAST [UR4], [UR5] ;  /* 0x00000000040073ca */ /* 0x000fec0008000100 */
[----:B------:R-:W-:Y:S02]  /*2d80*/  USEL UR4, URZ, 0x1, UP0 ;  /* 0x00000001ff047887 */ /* 0x000fe40008000000 */
[----:B------:R-:W-:-:S04]  /*2d90*/  USEL UR6, UR6, URZ, UP0 ;  /* 0x000000ff06067287 */ /* 0x000fc80008000000 */
[----:B------:R-:W-:Y:S02]  /*2da0*/  LOP3.LUT R12, R12, UR4, RZ, 0x3c, !PT ;  /* 0x000000040c0c7c12 */ /* 0x000fe4000f8e3cff */
[----:B-1----:R-:W-:-:S04]  /*2db0*/  SHF.L.U32 R4, R10, 0x1f, RZ ;  /* 0x0000001f0a047819 */ /* 0x002fc800000006ff */
[----:B------:R-:W1:Y:S02]  /*2dc0*/  SYNCS.PHASECHK.TRANS64.TRYWAIT P1, [R0+URZ+0x110], R4 ;  /* 0x00011004000075a7 */ /* 0x000e6400080211ff */
[----:B-1----:R-:W-:Y:S05]  /*2dd0*/  @!P1 BRA `(.L_x_53) ;  /* 0x0000004c00149947 */ /* 0x002fea0003800000 */
.L_x_156:
[C---:B-1----:R-:W-:Y:S01]  /*2de0*/  LEA R4, R11.reuse, UR37, 0x4 ;  /* 0x000000250b047c11 */ /* 0x042fe2000f8e20ff */
[----:B------:R-:W-:Y:S01]  /*2df0*/  VIADD R0, R0, 0x120 ;  /* 0x0000012000007836 */ /* 0x000fe20000000000 */
[----:B------:R-:W-:Y:S01]  /*2e00*/  SEL R8, R8, RZ, P0 ;  /* 0x000000ff08087207 */ /* 0x000fe20000000000 */
[----:B------:R-:W-:-:S03]  /*2e10*/  VIADD R11, R11, 0x1 ;  /* 0x000000010b0b7836 */ /* 0x000fc60000000000 */
[----:B------:R-:W1:Y:S01]  /*2e20*/  LDS.128 R4, [R4+0x1a0] ;  /* 0x0001a00004047984 */ /* 0x000e620000000c00 */
[----:B------:R-:W-:Y:S02]  /*2e30*/  PRMT R0, RZ, 0x654, R0 ;  /* 0x00000654ff007816 */ /* 0x000fe40000000000 */
[C---:B------:R-:W-:Y:S01]  /*2e40*/  ISETP.NE.AND P1, PT, R11.reuse, 0x2, PT ;  /* 0x000000020b00780c */ /* 0x040fe20003f25270 */
[----:B------:R-:W-:Y:S01]  /*2e50*/  @!PT LDS RZ, [RZ] ;  /* 0x00000000fffff984 */ /* 0x000fe20000000800 */
[----:B------:R-:W-:Y:S01]  /*2e60*/  @!PT LDS RZ, [RZ] ;  /* 0x00000000fffff984 */ /* 0x000fe20000000800 */
[----:B------:R-:W-:Y:S01]  /*2e70*/  @!PT LDS RZ, [RZ] ;  /* 0x00000000fffff984 */ /* 0x000fe20000000800 */
[----:B------:R-:W-:Y:S01]  /*2e80*/  @!PT LDS RZ, [RZ] ;  /* 0x00000000fffff984 */ /* 0x000fe20000000800 */
[----:B------:R2:W-:Y:S06]  /*2e90*/  MEMBAR.ALL.CTA ;  /* 0x0000000000007992 */ /* 0x0005ec0000008000 */
[----:B--2---:R-:W2:Y:S01]  /*2ea0*/  FENCE.VIEW.ASYNC.S ;  /* 0x00000000000073c6 */ /* 0x004ea20000000000 */
[----:B------:R-:W-:Y:S01]  /*2eb0*/  SEL R11, R11, RZ, P1 ;  /* 0x000000ff0b0b7207 */ /* 0x000fe20000800000 */
[----:B--2---:R2:W-:Y:S01]  /*2ec0*/  SYNCS.ARRIVE.TRANS64.RED.A1T0 RZ, [R0+URZ], RZ ;  /* 0x000000ff00ff79a7 */ /* 0x0045e200081004ff */
[----:B-1----:R-:W-:-:S02]  /*2ed0*/  LOP3.LUT P3, RZ, R6, 0x1, RZ, 0xc0, !PT ;  /* 0x0000000106ff7812 */ /* 0x002fc4000786c0ff */
[----:B------:R-:W-:-:S04]  /*2ee0*/  SEL R4, RZ, 0x1, P1 ;  /* 0x00000001ff047807 */ /* 0x000fc80000800000 */
[----:B------:R-:W-:Y:S02]  /*2ef0*/  LOP3.LUT R10, R10, R4, RZ, 0x3c, !PT ;  /* 0x000000040a0a7212 */ /* 0x000fe400078e3cff */
[----:B--2---:R-:W-:-:S04]  /*2f00*/  SEL R0, RZ, 0x1, P0 ;  /* 0x00000001ff007807 */ /* 0x004fc80000000000 */
[----:B------:R-:W-:Y:S01]  /*2f10*/  LOP3.LUT R9, R9, R0, RZ, 0x3c, !PT ;  /* 0x0000000009097212 */ /* 0x000fe200078e3cff */
[----:B------:R-:W-:Y:S06]  /*2f20*/  @P3 BRA `(.L_x_54) ;  /* 0xfffffffc002c3947 */ /* 0x000fec000383ffff */
[----:B------:R-:W-:Y:S01]  /*2f30*/  ULEA UR5, UR6, UR37, 0x3 ;  /* 0x0000002506057291 */ /* 0x000fe2000f8e18ff */
[----:B------:R-:W-:-:S08]  /*2f40*/  SHF.L.U32 R2, R12, 0x1f, RZ ;  /* 0x0000001f0c027819 */ /* 0x000fd000000006ff */
[----:B------:R-:W1:Y:S02]  /*2f50*/  SYNCS.PHASECHK.TRANS64 P0, [UR5+0x120], R2 ;  /* 0x00012002ff0075a7 */ /* 0x000e640008001005 */
[----:B-1----:R-:W-:Y:S05]  /*2f60*/  @P0 BRA `(.L_x_55) ;  /* 0x0000000000080947 */ /* 0x002fea0003800000 */
[----:B------:R-:W1:Y:S02]  /*2f70*/  SYNCS.PHASECHK.TRANS64.TRYWAIT P0, [UR5+0x120], R2 ;  /* 0x00012002ff0075a7 */ /* 0x000e640008001105 */
[----:B-1----:R-:W-:Y:S05]  /*2f80*/  @!P0 BRA `(.L_x_56) ;  /* 0x0000004800bc8947 */ /* 0x002fea0003800000 */
.L_x_55:
[----:B------:R-:W-:-:S04]  /*2f90*/  UIADD3 UR4, UPT, UPT, UR6, 0x1, URZ ;  /* 0x0000000106047890 */ /* 0x000fc8000fffe0ff */
[----:B------:R-:W-:-:S04]  /*2fa0*/  UISETP.NE.AND UP0, UPT, UR4, 0x2, UPT ;  /* 0x000000020400788c */ /* 0x000fc8000bf05270 */
[----:B------:R-:W-:Y:S02]  /*2fb0*/  USEL UR7, URZ, 0x1, UP0 ;  /* 0x00000001ff077887 */ /* 0x000fe40008000000 */
[----:B------:R-:W-:-:S04]  /*2fc0*/  USEL UR4, UR4, URZ, UP0 ;  /* 0x000000ff04047287 */ /* 0x000fc80008000000 */
[----:B------:R-:W-:Y:S01]  /*2fd0*/  ULEA UR4, UR4, UR37, 0x3 ;  /* 0x0000002504047291 */ /* 0x000fe2000f8e18ff */
[----:B-1----:R-:W-:-:S04]  /*2fe0*/  LOP3.LUT R2, R12, UR7, RZ, 0x3c, !PT ;  /* 0x000000070c027c12 */ /* 0x002fc8000f8e3cff */
[----:B------:R-:W-:-:S04]  /*2ff0*/  SHF.L.U32 R0, R2, 0x1f, RZ ;  /* 0x0000001f02007819 */ /* 0x000fc800000006ff */
[----:B------:R-:W1:Y:S02]  /*3000*/  SYNCS.PHASECHK.TRANS64 P0, [UR4+0x120], R0 ;  /* 0x00012000ff0075a7 */ /* 0x000e640008001004 */
[----:B-1----:R-:W-:Y:S05]  /*3010*/  @P0 EXIT ;  /* 0x000000000000094d */ /* 0x002fea0003800000 */
[----:B------:R-:W-:Y:S02]  /*3020*/  SHF.L.U32 R2, R2, 0x1f, RZ ;  /* 0x0000001f02027819 */ /* 0x000fe400000006ff */
[----:B------:R-:W-:-:S07]  /*3030*/  MOV R0, UR4 ;  /* 0x0000000400007c02 */ /* 0x000fce0008000f00 */
.L_x_57:
[----:B-1----:R1:W2:Y:S02]  /*3040*/  SYNCS.PHASECHK.TRANS64.TRYWAIT P0, [R0+URZ+0x120], R2 ;  /* 0x00012002000075a7 */ /* 0x0022a400080011ff */
[----:B--2---:R-:W-:Y:S05]  /*3050*/  @!P0 NANOSLEEP.SYNCS 0x989680 ;  /* 0x009896800000895d */ /* 0x004fea0003900000 */
[----:B------:R-:W2:Y:S02]  /*3060*/  @!P0 SYNCS.PHASECHK.TRANS64 P0, [R0+URZ+0x120], R2 ;  /* 0x00012002000085a7 */ /* 0x000ea400080010ff */
[----:B--2---:R-:W-:Y:S05]  /*3070*/  @P0 EXIT ;  /* 0x000000000000094d */ /* 0x004fea0003800000 */
[----:B------:R-:W-:Y:S05]  /*3080*/  BRA `(.L_x_57) ;  /* 0xfffffffc00ec7947 */ /* 0x000fea000383ffff */
.L_x_50:
[----:B------:R-:W-:-:S09]  /*3090*/  UISETP.NE.AND UP1, UPT, UR8, URZ, UPT ;  /* 0x000000ff0800728c */ /* 0x000fd2000bf25270 */
[----:B------:R-:W-:Y:S05]  /*30a0*/  BRA.U UP1, `(.L_x_58) ;  /* 0x0000000d01c47547 */ /* 0x000fea000b800000 */
[----:B------:R-:W-:Y:S01]  /*30b0*/  UMOV UR4, 0x40 ;  /* 0x0000004000047882 */ /* 0x000fe20000000000 */
[----:B------:R-:W-:Y:S01]  /*30c0*/  NOP ;  /* 0x0000000000007918 */ /* 0x000fe20000000000 */
[----:B------:R-:W-:Y:S01]  /*30d0*/  ULEA UR4, UR37, UR4, 0x18 ;  /* 0x0000000425047291 */ /* 0x000fe2000f8ec0ff */
[----:B------:R-:W-:Y:S02]  /*30e0*/  UMOV UR5, 0x400 ;  /* 0x0000040000057882 */ /* 0x000fe40000000000 */
[----:B------:R-:W-:-:S06]  /*30f0*/  ULEA UR37, UR37, UR5, 0x18 ;  /* 0x0000000525257291 */ /* 0x000fcc000f8ec0ff */
[----:B------:R-:W1:Y:S02]  /*3100*/  LDS.U8 R0, [UR4+0x1c] ;  /* 0x00001c04ff007984 */ /* 0x000e640008000000 */
[----:B-1----:R-:W-:-:S13]  /*3110*/  ISETP.NE.AND P0, PT, R0, RZ, PT ;  /* 0x000000ff0000720c */ /* 0x002fda0003f05270 */
[----:B------:R-:W-:Y:S05]  /*3120*/  @P0 BRA `(.L_x_59) ;  /* 0x0000000000580947 */ /* 0x000fea0003800000 */
[----:B------:R-:W-:-:S13]  /*3130*/  ELECT P0, URZ, PT ;  /* 0x0000000000ff782f */ /* 0x000fda0003800000 */
[----:B------:R-:W-:Y:S05]  /*3140*/  @!P0 BRA `(.L_x_60) ;  /* 0x0000000000608947 */ /* 0x000fea0003800000 */
[----:B------:R-:W-:Y:S01]  /*3150*/  UMOV UR5, 0x10 ;  /* 0x0000001000057882 */ /* 0x000fe20000000000 */
[----:B------:R-:W-:Y:S01]  /*3160*/  HFMA2 R0, -RZ, RZ, 0, 5.9604644775390625e-08 ;  /* 0x00000001ff007431 */ /* 0x000fe200000001ff */
[----:B------:R-:W-:-:S03]  /*3170*/  MOV R2, 0xffff ;  /* 0x0000ffff00027802 */ /* 0x000fc60000000f00 */
[----:B------:R-:W-:Y:S04]  /*3180*/  DEPBAR.LE SB1, 0x36 ;  /* 0x00009d800000791a */ /* 0x000fe80000000000 */
[----:B------:R-:W1:Y:S02]  /*3190*/  UTCATOMSWS.FIND_AND_SET.ALIGN UP0, UR5, UR5 ;  /* 0x00000005000575e3 */ /* 0x000e640008000800 */
[----:B-1----:R-:W-:Y:S01]  /*31a0*/  MOV R3, UR5 ;  /* 0x0000000500037c02 */ /* 0x002fe20008000f00 */
[----:B------:R-:W-:Y:S06]  /*31b0*/  BRA.U UP0, `(.L_x_61) ;  /* 0x0000000100187547 */ /* 0x000fec000b800000 */
.L_x_62:
[----:B------:R-:W-:Y:S05]  /*31c0*/  NANOSLEEP 0x64 ;  /* 0x000000640000795d */ /* 0x000fea0003800000 */
[----:B------:R-:W-:-:S05]  /*31d0*/  UMOV UR5, 0x10 ;  /* 0x0000001000057882 */ /* 0x000fca0000000000 */
[----:B------:R-:W-:Y:S04]  /*31e0*/  DEPBAR.LE SB1, 0x36 ;  /* 0x00009d800000791a */ /* 0x000fe80000000000 */
[----:B------:R-:W1:Y:S02]  /*31f0*/  UTCATOMSWS.FIND_AND_SET.ALIGN UP0, UR5, UR5 ;  /* 0x00000005000575e3 */ /* 0x000e640008000800 */
[----:B-1----:R-:W-:Y:S01]  /*3200*/  MOV R3, UR5 ;  /* 0x0000000500037c02 */ /* 0x002fe20008000f00 */
[----:B------:R-:W-:Y:S05]  /*3210*/  BRA.U !UP0, `(.L_x_62) ;  /* 0xfffffffd08e87547 */ /* 0x000fea000b83ffff */
.L_x_61:
[-C--:B------:R-:W-:Y:S02]  /*3220*/  SHF.L.U32 R2, R2, R3.reuse, RZ ;  /* 0x0000000302027219 */ /* 0x080fe400000006ff */
[----:B------:R-:W-:Y:S01]  /*3230*/  SHF.L.U32 R0, R0, R3, RZ ;  /* 0x0000000300007219 */ /* 0x000fe200000006ff */
[----:B------:R-:W-:Y:S02]  /*3240*/  IMAD.SHL.U32 R3, R3, 0x20, RZ ;  /* 0x0000002003037824 */ /* 0x000fe400078e00ff */
[----:B------:R1:W-:Y:S04]  /*3250*/  ATOMS.OR RZ, [UR4+0x14], R2 ;  /* 0x00001402ffff798c */ /* 0x0003e8000b000004 */
[----:B------:R1:W-:Y:S04]  /*3260*/  ATOMS.OR RZ, [UR4+0x18], R0 ;  /* 0x00001800ffff798c */ /* 0x0003e8000b000004 */
[----:B------:R1:W-:Y:S01]  /*3270*/  STS [UR37+0x1c0], R3 ;  /* 0x0001c003ff007988 */ /* 0x0003e20008000825 */
[----:B------:R-:W-:Y:S05]  /*3280*/  BRA `(.L_x_60) ;  /* 0x0000000000107947 */ /* 0x000fea0003800000 */
.L_x_59:
[----:B------:R-:W-:Y:S02]  /*3290*/  MOV R0, 0xffffffff ;  /* 0xffffffff00007802 */ /* 0x000fe40000000f00 */
[----:B------:R-:W-:-:S03]  /*32a0*/  MOV R2, 0x32d0 ;  /* 0x000032d000027802 */ /* 0x000fc60000000f00 */
[----:B------:R1:W-:Y:S04]  /*32b0*/  STS [UR37+0x1c0], R0 ;  /* 0x0001c000ff007988 */ /* 0x0003e80008000825 */
[----:B-1-3-5:R-:W-:Y:S05]  /*32c0*/  CALL.REL.NOINC `($__internal_1_$__cuda_sm10x_tcgen05_guardrail_trap_phase_invalid_during_alloc) ;  /* 0x0000004c00907944 */ /* 0x02afea0003c00000 */
.L_x_60:
[----:B------:R-:W-:Y:S05]  /*32d0*/  WARPSYNC.ALL ;  /* 0x0000000000007948 */ /* 0x000fea0003800000 */
[----:B------:R-:W2:Y:S01]  /*32e0*/  S2UR UR5, SR_CgaCtaId ;  /* 0x00000000000579c3 */ /* 0x000ea20000008800 */
[----:B------:R-:W-:Y:S01]  /*32f0*/  UMOV UR4, 0x400 ;  /* 0x0000040000047882 */ /* 0x000fe20000000000 */
[----:B------:R-:W-:-:S06]  /*3300*/  NOP ;  /* 0x0000000000007918 */ /* 0x000fcc0000000000 */
[----:B------:R-:W-:Y:S06]  /*3310*/  BAR.ARV 0x6, 0xa0 ;  /* 0x0182800000007b1d */ /* 0x000fec0000002000 */
[----:B------:R-:W4:Y:S01]  /*3320*/  LDCU UR7, c[0x0][0x38c] ;  /* 0x00007180ff0777ac */ /* 0x000f220008000800 */
[----:B------:R-:W-:Y:S01]  /*3330*/  IMAD.MOV.U32 R11, RZ, RZ, 0x1 ;  /* 0x00000001ff0b7424 */ /* 0x000fe200078e00ff */
[----:B------:R-:W-:Y:S01]  /*3340*/  CS2R R8, SRZ ;  /* 0x0000000000087805 */ /* 0x000fe2000001ff00 */
[----:B------:R-:W-:Y:S01]  /*3350*/  IMAD.MOV.U32 R10, RZ, RZ, RZ ;  /* 0x000000ffff0a7224 */ /* 0x000fe200078e00ff */
[----:B------:R-:W3:Y:S01]  /*3360*/  LDCU UR6, c[0x0][0x38c] ;  /* 0x00007180ff0677ac */ /* 0x000ee20008000800 */
[----:B------:R-:W-:Y:S01]  /*3370*/  UMOV UR13, URZ ;  /* 0x000000ff000d7c82 */ /* 0x000fe20008000000 */
[----:B------:R-:W-:Y:S01]  /*3380*/  UMOV UR12, URZ ;  /* 0x000000ff000c7c82 */ /* 0x000fe20008000000 */
[----:B--2---:R-:W-:Y:S01]  /*3390*/  ULEA UR5, UR5, UR4, 0x18 ;  /* 0x0000000405057291 */ /* 0x004fe2000f8ec0ff */
[----:B------:R-:W-:Y:S01]  /*33a0*/  UMOV UR24, 0x0 ;  /* 0x0000000000187882 */ /* 0x000fe20000000000 */
[----:B------:R-:W-:-:S02]  /*33b0*/  UMOV UR25, 0x4118490 ;  /* 0x0411849000197882 */ /* 0x000fc40000000000 */
[----:B------:R-:W-:Y:S02]  /*33c0*/  UIADD3 UR15, UPT, UPT, UR5, 0x3400, URZ ;  /* 0x00003400050f7890 */ /* 0x000fe4000fffe0ff */
[----:B------:R-:W-:Y:S02]  /*33d0*/  UIADD3 UR14, UPT, UPT, UR5, 0x1d400, URZ ;  /* 0x0001d400050e7890 */ /* 0x000fe4000fffe0ff */
[----:B----4-:R-:W-:Y:S01]  /*33e0*/  UIADD3 UR7, UPT, UPT, UR7, 0x3f, URZ ;  /* 0x0000003f07077890 */ /* 0x010fe2000fffe0ff */
[----:B-1----:R-:W1:Y:S01]  /*33f0*/  LDS R0, [UR5+0x1c0] ;  /* 0x0001c005ff007984 */ /* 0x002e620008000800 */
[----:B------:R-:W-:Y:S02]  /*3400*/  USHF.R.U32.HI UR15, URZ, 0x4, UR15 ;  /* 0x00000004ff0f7899 */ /* 0x000fe4000801160f */
[----:B------:R-:W-:Y:S02]  /*3410*/  USHF.R.S32.HI UR4, URZ, 0x1f, UR7 ;  /* 0x0000001fff047899 */ /* 0x000fe40008011407 */
[----:B------:R-:W-:-:S02]  /*3420*/  USHF.R.U32.HI UR14, URZ, 0x4, UR14 ;  /* 0x00000004ff0e7899 */ /* 0x000fc4000801160e */
[----:B------:R-:W-:Y:S01]  /*3430*/  ULEA.HI UR4, UR4, UR7, URZ, 0x6 ;  /* 0x0000000704047291 */ /* 0x000fe2000f8f30ff */
[----:B------:R-:W-:Y:S01]  /*3440*/  UMOV UR22, 0x0 ;  /* 0x0000000000167882 */ /* 0x000fe20000000000 */
[----:B------:R-:W-:Y:S02]  /*3450*/  UMOV UR23, 0x4118490 ;  /* 0x0411849000177882 */ /* 0x000fe40000000000 */
[----:B------:R-:W-:Y:S02]  /*3460*/  USHF.R.S32.HI UR4, URZ, 0x6, UR4 ;  /* 0x00000006ff047899 */ /* 0x000fe40008011404 */
[----:B------:R-:W-:Y:S02]  /*3470*/  ULOP3.LUT UR15, UR15, 0x3fff, URZ, 0xc0, !UPT ;  /* 0x00003fff0f0f7892 */ /* 0x000fe4000f8ec0ff */
[----:B------:R-:W-:Y:S02]  /*3480*/  UISETP.LT.AND UP0, UPT, UR4, 0x1, UPT ;  /* 0x000000010400788c */ /* 0x000fe4000bf01270 */
[----:B------:R-:W-:-:S02]  /*3490*/  ULOP3.LUT UR14, UR14, 0x3fff, URZ, 0xc0, !UPT ;  /* 0x00003fff0e0e7892 */ /* 0x000fc4000f8ec0ff */
[----:B------:R-:W-:Y:S02]  /*34a0*/  USEL UR9, UR4, 0x1, !UP0 ;  /* 0x0000000104097887 */ /* 0x000fe4000c000000 */
[----:B---3--:R-:W-:Y:S02]  /*34b0*/  UISETP.GE.AND UP3, UPT, UR6, 0x1, UPT ;  /* 0x000000010600788c */ /* 0x008fe4000bf66270 */
[----:B------:R-:W-:Y:S01]  /*34c0*/  UIADD3 UR9, UPT, UPT, -UR9, URZ, URZ ;  /* 0x000000ff09097290 */ /* 0x000fe2000fffe1ff */
[----:B------:R-:W-:Y:S01]  /*34d0*/  UMOV UR20, 0x0 ;  /* 0x0000000000147882 */ /* 0x000fe20000000000 */
[----:B------:R-:W-:Y:S01]  /*34e0*/  UMOV UR21, 0x4118490 ;  /* 0x0411849000157882 */ /* 0x000fe20000000000 */
[----:B------:R-:W-:Y:S01]  /*34f0*/  UMOV UR18, 0x0 ;  /* 0x0000000000127882 */ /* 0x000fe20000000000 */
[----:B------:R-:W-:Y:S01]  /*3500*/  UMOV UR19, 0x4118490 ;  /* 0x0411849000137882 */ /* 0x000fe20000000000 */
[----:B-1----:R-:W-:-:S15]  /*3510*/  R2UR UR16, R0 ;  /* 0x00000000001072ca */ /* 0x002fde00000e0000 */
.L_x_69:
[----:B------:R-:W-:Y:S02]  /*3520*/  LEA R0, R10, UR5, 0x3 ;  /* 0x000000050a007c11 */ /* 0x000fe4000f8e18ff */
[----:B------:R-:W-:Y:S02]  /*3530*/  SHF.L.U32 R2, R9, 0x1f, RZ ;  /* 0x0000001f09027819 */ /* 0x000fe400000006ff */
[----:B------:R-:W-:Y:S01]  /*3540*/  PLOP3.LUT P0, PT, PT, PT, UP3, 0x80, 0x8 ;  /* 0x000000000008781c */ /* 0x000fe20003f0f038 */
[----:B------:R-:W-:Y:S01]  /*3550*/  VIADD R3, R0, 0x120 ;  /* 0x0000012000037836 */ /* 0x000fe20000000000 */
[----:B-1----:R-:W1:Y:S02]  /*3560*/  SYNCS.PHASECHK.TRANS64.TRYWAIT P1, [R0+URZ+0x110], R2 ;  /* 0x00011002000075a7 */ /* 0x002e6400080211ff */
[----:B-1-3--:R-:W-:Y:S09]  /*3570*/  @!P1 BRA `(.L_x_63) ;  /* 0x0000004400589947 */ /* 0x00aff20003800000 */
.L_x_158:
[----:B------:R-:W-:Y:S01]  /*3580*/  LEA R4, R10, UR5, 0x4 ;  /* 0x000000050a047c11 */ /* 0x000fe2000f8e20ff */
[----:B------:R-:W-:Y:S01]  /*3590*/  @UP3 ULEA UR6, UR12, UR5, 0x3 ;  /* 0x000000050c063291 */ /* 0x000fe2000f8e18ff */
[----:B------:R-:W-:Y:S01]  /*35a0*/  PLOP3.LUT P2, PT, PT, PT, PT, 0x80, 0x8 ;  /* 0x000000000008781c */ /* 0x000fe20003f4f070 */
[----:B------:R-:W-:Y:S01]  /*35b0*/  ULEA UR7, UR13, UR5, 0x3 ;  /* 0x000000050d077291 */ /* 0x000fe2000f8e18ff */
[----:B------:R-:W-:Y:S02]  /*35c0*/  PRMT R3, RZ, 0x654, R3 ;  /* 0x00000654ff037816 */ /* 0x000fe40000000003 */
[----:B------:R-:W2:Y:S01]  /*35d0*/  LDS.128 R4, [R4+0x1a0] ;  /* 0x0001a00004047984 */ /* 0x000ea20000000c00 */
[----:B-1----:R-:W-:Y:S02]  /*35e0*/  @P0 SHF.L.U32 R2, R8, 0x1f, RZ ;  /* 0x0000001f08020819 */ /* 0x002fe400000006ff */
[----:B------:R-:W-:Y:S01]  /*35f0*/  SHF.L.U32 R0, R11, 0x1f, RZ ;  /* 0x0000001f0b007819 */ /* 0x000fe200000006ff */
[----:B------:R-:W-:Y:S01]  /*3600*/  @!PT LDS RZ, [RZ] ;  /* 0x00000000fffff984 */ /* 0x000fe20000000800 */
[----:B------:R-:W-:Y:S01]  /*3610*/  @!PT LDS RZ, [RZ] ;  /* 0x00000000fffff984 */ /* 0x000fe20000000800 */
[----:B------:R-:W-:Y:S01]  /*3620*/  @!PT LDS RZ, [RZ] ;  /* 0x00000000fffff984 */ /* 0x000fe20000000800 */
[----:B------:R-:W-:Y:S01]  /*3630*/  @!PT LDS RZ, [RZ] ;  /* 0x00000000fffff984 */ /* 0x000fe20000000800 */
[----:B------:R1:W-:Y:S06]  /*3640*/  MEMBAR.ALL.CTA ;  /* 0x0000000000007992 */ /* 0x0003ec0000008000 */
[----:B-1----:R-:W1:Y:S02]  /*3650*/  FENCE.VIEW.ASYNC.S ;  /* 0x00000000000073c6 */ /* 0x002e640000000000 */
[----:B-1----:R1:W-:Y:S01]  /*3660*/  SYNCS.ARRIVE.TRANS64.RED.A1T0 RZ, [R3+URZ], RZ ;  /* 0x000000ff03ff79a7 */ /* 0x0023e200081004ff */
[----:B------:R1:W3:Y:S01]  /*3670*/  @P0 SYNCS.PHASECHK.TRANS64.TRYWAIT P2, [UR6], R2 ;  /* 0x00000002ff0005a7 */ /* 0x0002e20008041106 */
[----:B------:R-:W-:Y:S01]  /*3680*/  ULEA.HI UR6, UR13, UR13, URZ, 0x1 ;  /* 0x0000000d0d067291 */ /* 0x000fe2000f8f08ff */
[----:B--2---:R-:W-:-:S03]  /*3690*/  LOP3.LUT P1, RZ, R6, 0x1, RZ, 0xc0, !PT ;  /* 0x0000000106ff7812 */ /* 0x004fc6000782c0ff */
[----:B------:R-:W-:Y:S02]  /*36a0*/  USHF.L.U32 UR8, UR6, 0x5, URZ ;  /* 0x0000000506087899 */ /* 0x000fe400080006ff */
[----:B------:R-:W-:Y:S02]  /*36b0*/  ULOP3.LUT UR6, UR6, 0xffe, URZ, 0xc0, !UPT ;  /* 0x00000ffe06067892 */ /* 0x000fe4000f8ec0ff */
[----:B------:R-:W-:Y:S02]  /*36c0*/  ULOP3.LUT UR8, UR8, 0xffffffc0, URZ, 0xc0, !UPT ;  /* 0xffffffc008087892 */ /* 0x000fe4000f8ec0ff */
[----:B------:R-:W-:Y:S02]  /*36d0*/  UIADD3 UR6, UPT, UPT, -UR6, UR13, URZ ;  /* 0x0000000d06067290 */ /* 0x000fe4000fffe1ff */
[----:B------:R-:W-:Y:S01]  /*36e0*/  UIADD3 UR8, UPT, UPT, UR16, UR8, URZ ;  /* 0x0000000810087290 */ /* 0x000fe2000fffe0ff */
[----:B------:R-:W2:Y:S03]  /*36f0*/  SYNCS.PHASECHK.TRANS64.TRYWAIT P0, [UR7+0x150], R0 ;  /* 0x00015000ff0075a7 */ /* 0x000ea60008001107 */
[----:B------:R-:W-:Y:S01]  /*3700*/  ULEA UR8, UR6, UR8, 0x14 ;  /* 0x0000000806087291 */ /* 0x000fe2000f8ea0ff */
[----:B-123--:R-:W-:Y:S11]  /*3710*/  @!P0 BRA `(.L_x_64) ;  /* 0x0000004400048947 */ /* 0x00eff60003800000 */
.L_x_160:
[----:B------:R-:W-:Y:S01]  /*3720*/  IADD3 R10, PT, PT, R10, 0x1, RZ ;  /* 0x000000010a0a7810 */ /* 0x000fe20007ffe0ff */
[----:B------:R-:W-:Y:S06]  /*3730*/  BRA.U !UP3, `(.L_x_65) ;  /* 0x000000010bc07547 */ /* 0x000fec000b800000 */
[----:B------:R-:W-:Y:S01]  /*3740*/  UPLOP3.LUT UP4, UPT, UPT, UPT, UPT, 0x40, 0x4 ;  /* 0x000000000004789c */ /* 0x000fe20003f8e870 */
[----:B------:R-:W-:Y:S01]  /*3750*/  UMOV UR11, UR9 ;  /* 0x00000009000b7c82 */ /* 0x000fe20008000000 */
[----:B------:R-:W-:Y:S01]  /*3760*/  UMOV UR10, UR4 ;  /* 0x00000004000a7c82 */ /* 0x000fe20008000000 */
[----:B------:R-:W-:-:S08]  /*3770*/  UMOV UR17, UR12 ;  /* 0x0000000c00117c82 */ /* 0x000fd00008000000 */
.L_x_68:
[----:B------:R-:W-:Y:S02]  /*3780*/  UIADD3 UR11, UPT, UPT, UR11, 0x1, URZ ;  /* 0x000000010b0b7890 */ /* 0x000fe4000fffe0ff */
[----:B--2---:R-:W-:Y:S02]  /*3790*/  ULEA UR6, UR17, UR5, 0x3 ;  /* 0x0000000511067291 */ /* 0x004fe4000f8e18ff */
[----:B------:R-:W-:Y:S01]  /*37a0*/  UISETP.NE.AND UP0, UPT, UR11, URZ, UPT ;  /* 0x000000ff0b00728c */ /* 0x000fe2000bf05270 */
[----:B---3--:R-:W-:Y:S10]  /*37b0*/  @P2 BRA `(.L_x_66) ;  /* 0x00000000000c2947 */ /* 0x008ff40003800000 */
[----:B-1----:R-:W-:Y:S04]  /*37c0*/  SHF.L.U32 R2, R8, 0x1f, RZ ;  /* 0x0000001f08027819 */ /* 0x002fe800000006ff */
[----:B------:R-:W1:Y:S02]  /*37d0*/  SYNCS.PHASECHK.TRANS64.TRYWAIT P0, [UR6], R2 ;  /* 0x00000002ff0075a7 */ /* 0x000e640008001106 */
[----:B-1----:R-:W-:Y:S05]  /*37e0*/  @!P0 BRA `(.L_x_67) ;  /* 0x0000004000e88947 */ /* 0x002fea0003800000 */
.L_x_66:
[----:B------:R-:W-:Y:S01]  /*37f0*/  UISETP.NE.AND UP1, UPT, UR10, 0x1, UPT ;  /* 0x000000010a00788c */ /* 0x000fe2000bf25270 */
[----:B------:R-:W-:Y:S01]  /*3800*/  PLOP3.LUT P2, PT, PT, PT, PT, 0x80, 0x8 ;  /* 0x000000000008781c */ /* 0x000fe20003f4f070 */
[----:B------:R-:W-:Y:S02]  /*3810*/  UIADD3 UR12, UPT, UPT, UR17, 0x1, URZ ;  /* 0x00000001110c7890 */ /* 0x000fe4000fffe0ff */
[----:B------:R-:W-:Y:S02]  /*3820*/  ULEA UR28, UR17, UR15, 0x9 ;  /* 0x0000000f111c7291 */ /* 0x000fe4000f8e48ff */
[----:B------:R-:W-:Y:S01]  /*3830*/  UISETP.NE.AND UP2, UPT, UR12, 0xd, UPT ;  /* 0x0000000d0c00788c */ /* 0x000fe2000bf45270 */
[----:B------:R-:W-:Y:S01]  /*3840*/  PLOP3.LUT P0, PT, PT, PT, UP1, 0x80, 0x8 ;  /* 0x000000000008781c */ /* 0x000fe20003f0f018 */
[----:B------:R-:W-:Y:S02]  /*3850*/  UIADD3 UR40, UPT, UPT, UR28, 0x80, URZ ;  /* 0x000000801c287890 */ /* 0x000fe4000fffe0ff */
[----:B------:R-:W-:Y:S02]  /*3860*/  USEL UR27, URZ, 0x1, UP2 ;  /* 0x00000001ff1b7887 */ /* 0x000fe40009000000 */
[----:B------:R-:W-:Y:S02]  /*3870*/  USEL UR12, UR12, URZ, UP2 ;  /* 0x000000ff0c0c7287 */ /* 0x000fe40009000000 */
[----:B------:R-:W-:Y:S02]  /*3880*/  UIADD3 UR36, UPT, UPT, UR28, 0x100, URZ ;  /* 0x000001001c247890 */ /* 0x000fe4000fffe0ff */
[----:B------:R-:W-:Y:S01]  /*3890*/  @UP1 ULEA UR26, UR12, UR5, 0x3 ;  /* 0x000000050c1a1291 */ /* 0x000fe2000f8e18ff */
[----:B------:R-:W-:Y:S01]  /*38a0*/  LOP3.LUT R8, R8, UR27, RZ, 0x3c, !PT ;  /* 0x0000001b08087c12 */ /* 0x000fe2000f8e3cff */
[----:B------:R-:W-:Y:S02]  /*38b0*/  UIADD3 UR32, UPT, UPT, UR28, 0x180, URZ ;  /* 0x000001801c207890 */ /* 0x000fe4000fffe0ff */
[----:B------:R-:W-:Y:S01]  /*38c0*/  UIADD3 UR6, UPT, UPT, UR6, 0x68, URZ ;  /* 0x0000006806067890 */ /* 0x000fe2000fffe0ff */
[----:B-1----:R-:W-:Y:S01]  /*38d0*/  @P0 SHF.L.U32 R0, R8, 0x1f, RZ ;  /* 0x0000001f08000819 */ /* 0x002fe200000006ff */
[----:B------:R-:W-:Y:S01]  /*38e0*/  UIADD3 UR10, UPT, UPT, UR10, -0x1, URZ ;  /* 0xffffffff0a0a7890 */ /* 0x000fe2000fffe0ff */
[----:B------:R-:W-:Y:S02]  /*38f0*/  UMOV UR29, 0x40004040 ;  /* 0x40004040001d7882 */ /* 0x000fe40000000000 */
[----:B------:R2:W3:Y:S01]  /*3900*/  @P0 SYNCS.PHASECHK.TRANS64.TRYWAIT P2, [UR26], R0 ;  /* 0x00000000ff0005a7 */ /* 0x0004e2000804111a */
[----:B------:R-:W-:Y:S01]  /*3910*/  ULEA UR26, UR17, UR14, 0x9 ;  /* 0x0000000e111a7291 */ /* 0x000fe2000f8e48ff */
[----:B------:R-:W-:Y:S01]  /*3920*/  UMOV UR27, 0x40004040 ;  /* 0x40004040001b7882 */ /* 0x000fe20000000000 */
[----:B------:R-:W-:Y:S02]  /*3930*/  UMOV UR41, 0x40004040 ;  /* 0x4000404000297882 */ /* 0x000fe40000000000 */
[----:B------:R-:W-:Y:S02]  /*3940*/  UIADD3 UR38, UPT, UPT, UR26, 0x80, URZ ;  /* 0x000000801a267890 */ /* 0x000fe4000fffe0ff */
[----:B------:R-:W-:Y:S02]  /*3950*/  UIADD3 UR34, UPT, UPT, UR26, 0x100, URZ ;  /* 0x000001001a227890 */ /* 0x000fe4000fffe0ff */
[----:B------:R-:W-:Y:S01]  /*3960*/  UIADD3 UR30, UPT, UPT, UR26, 0x180, URZ ;  /* 0x000001801a1e7890 */ /* 0x000fe2000fffe0ff */
[----:B------:R2:W-:Y:S01]  /*3970*/  UTCHMMA gdesc[UR28], gdesc[UR26], tmem[UR8], tmem[UR24], idesc[UR25], UP4 ;  /* 0x00ff181a1c0075ea */ /* 0x0005e2000a000008 */
[----:B------:R-:W-:Y:S01]  /*3980*/  UPLOP3.LUT UP4, UPT, UPT, UPT, UPT, 0x80, 0x8 ;  /* 0x000000000008789c */ /* 0x000fe20003f8f070 */
[----:B------:R-:W-:Y:S01]  /*3990*/  UMOV UR39, 0x40004040 ;  /* 0x4000404000277882 */ /* 0x000fe20000000000 */
[----:B------:R-:W-:Y:S01]  /*39a0*/  UMOV UR37, 0x40004040 ;  /* 0x4000404000257882 */ /* 0x000fe20000000000 */
[----:B------:R2:W-:Y:S01]  /*39b0*/  UTCHMMA gdesc[UR40], gdesc[UR38], tmem[UR8], tmem[UR22], idesc[UR23], UPT ;  /* 0x00ff1626280075ea */ /* 0x0005e2000b800008 */
[----:B------:R-:W-:Y:S01]  /*39c0*/  UMOV UR35, 0x40004040 ;  /* 0x4000404000237882 */ /* 0x000fe20000000000 */
[----:B------:R-:W-:Y:S01]  /*39d0*/  UMOV UR33, 0x40004040 ;  /* 0x4000404000217882 */ /* 0x000fe20000000000 */
[----:B------:R-:W-:Y:S01]  /*39e0*/  UMOV UR31, 0x40004040 ;  /* 0x40004040001f7882 */ /* 0x000fe20000000000 */
[----:B------:R2:W-:Y:S01]  /*39f0*/  UTCHMMA gdesc[UR36], gdesc[UR34], tmem[UR8], tmem[UR20], idesc[UR21], UPT ;  /* 0x00ff1422240075ea */ /* 0x0005e2000b800008 */
[----:B------:R2:W-:Y:S01]  /*3a00*/  UTCHMMA gdesc[UR32], gdesc[UR30], tmem[UR8], tmem[UR18], idesc[UR19], UPT ;  /* 0x00ff121e200075ea */ /* 0x0005e2000b800008 */
[----:B------:R2:W-:Y:S01]  /*3a10*/  UTCBAR [UR6], URZ ;  /* 0x000000ff060073e9 */ /* 0x0005e200080000ff */
[----:B------:R-:W-:Y:S01]  /*3a20*/  UMOV UR17, UR12 ;  /* 0x0000000c00117c82 */ /* 0x000fe20008000000 */
[----:B------:R-:W-:Y:S05]  /*3a30*/  BRA.U UP0, `(.L_x_68) ;  /* 0xfffffffd00507547 */ /* 0x000fea000b83ffff */
.L_x_65:
[----:B------:R-:W-:Y:S01]  /*3a40*/  UIADD3 UR13, UPT, UPT, UR13, 0x1, URZ ;  /* 0x000000010d0d7890 */ /* 0x000fe2000fffe0ff */
[C---:B------:R-:W-:Y:S01]  /*3a50*/  ISETP.NE.AND P0, PT, R10.reuse, 0x2, PT ;  /* 0x000000020a00780c */ /* 0x040fe20003f05270 */
[----:B------:R-:W-:Y:S02]  /*3a60*/  UIADD3 UR7, UPT, UPT, UR7, 0x130, URZ ;  /* 0x0000013007077890 */ /* 0x000fe4000fffe0ff */
[----:B------:R-:W-:Y:S01]  /*3a70*/  UISETP.NE.AND UP0, UPT, UR13, 0x4, UPT ;  /* 0x000000040d00788c */ /* 0x000fe2000bf05270 */
[----:B-12---:R-:W-:Y:S02]  /*3a80*/  SEL R0, RZ, 0x1, P0 ;  /* 0x00000001ff007807 */ /* 0x006fe40000000000 */
[----:B------:R-:W-:Y:S01]  /*3a90*/  SEL R10, R10, RZ, P0 ;  /* 0x000000ff0a0a7207 */ /* 0x000fe20000000000 */
[----:B------:R-:W-:Y:S01]  /*3aa0*/  USEL UR6, URZ, 0x1, UP0 ;  /* 0x00000001ff067887 */ /* 0x000fe20008000000 */
[----:B------:R-:W-:Y:S01]  /*3ab0*/  LOP3.LUT R9, R9, R0, RZ, 0x3c, !PT ;  /* 0x0000000009097212 */ /* 0x000fe200078e3cff */
[----:B------:R-:W-:Y:S01]  /*3ac0*/  USEL UR13, UR13, URZ, UP0 ;  /* 0x000000ff0d0d7287 */ /* 0x000fe20008000000 */
[----:B------:R1:W-:Y:S03]  /*3ad0*/  UTCBAR [UR7], URZ ;  /* 0x000000ff070073e9 */ /* 0x0003e600080000ff */
[----:B------:R-:W-:Y:S01]  /*3ae0*/  LOP3.LUT R11, R11, UR6, RZ, 0x3c, !PT ;  /* 0x000000060b0b7c12 */ /* 0x000fe2000f8e3cff */
[----:B------:R-:W-:Y:S07]  /*3af0*/  @P1 BRA `(.L_x_69) ;  /* 0xfffffff800881947 */ /* 0x000fee000383ffff */
[----:B------:R-:W2:Y:S01]  /*3b00*/  S2UR UR4, SR_CgaCtaId ;  /* 0x00000000000479c3 */ /* 0x000ea20000008800 */
[----:B------:R-:W-:Y:S01]  /*3b10*/  ELECT P0, URZ, PT ;  /* 0x0000000000ff782f */ /* 0x000fe20003800000 */
[----:B------:R-:W-:Y:S01]  /*3b20*/  IMAD.MOV.U32 R0, RZ, RZ, 0x1 ;  /* 0x00000001ff007424 */ /* 0x000fe200078e00ff */
[----:B------:R-:W-:Y:S01]  /*3b30*/  UIADD3 UR5, UPT, UPT, UR5, 0x150, URZ ;  /* 0x0000015005057890 */ /* 0x000fe2000fffe0ff */
[----:B------:R-:W-:Y:S01]  /*3b40*/  SHF.L.U32 R2, R11, 0x1f, RZ ;  /* 0x0000001f0b027819 */ /* 0x000fe200000006ff */
[----:B------:R-:W-:-:S03]  /*3b50*/  UMOV UR6, 0x40 ;  /* 0x0000004000067882 */ /* 0x000fc60000000000 */
[----:B------:R-:W-:Y:S01]  /*3b60*/  UVIRTCOUNT.DEALLOC.SMPOOL 0x80 ;  /* 0x000000800000784c */ /* 0x000fe20000000000 */
[----:B--2---:R-:W-:Y:S02]  /*3b70*/  ULEA UR4, UR4, UR6, 0x18 ;  /* 0x0000000604047291 */ /* 0x004fe4000f8ec0ff */
[----:B------:R-:W-:-:S07]  /*3b80*/  ULEA UR6, UR13, UR5, 0x3 ;  /* 0x000000050d067291 */ /* 0x000fce000f8e18ff */
[----:B------:R2:W-:Y:S02]  /*3b90*/  @P0 STS.U8 [UR4+0x1c], R0 ;  /* 0x00001c00ff000988 */ /* 0x0005e40008000004 */
[----:B------:R-:W4:Y:S02]  /*3ba0*/  SYNCS.PHASECHK.TRANS64.TRYWAIT P0, [UR6], R2 ;  /* 0x00000002ff0075a7 */ /* 0x000f240008001106 */
[----:B--2-4-:R-:W-:Y:S05]  /*3bb0*/  @!P0 BRA `(.L_x_70) ;  /* 0x00000040000c8947 */ /* 0x014fea0003800000 */
.L_x_163:
[----:B-1----:R-:W-:-:S04]  /*3bc0*/  UIADD3 UR7, UPT, UPT, UR13, 0x1, URZ ;  /* 0x000000010d077890 */ /* 0x002fc8000fffe0ff */
[----:B------:R-:W-:-:S04]  /*3bd0*/  UISETP.NE.AND UP0, UPT, UR7, 0x4, UPT ;  /* 0x000000040700788c */ /* 0x000fc8000bf05270 */
[----:B------:R-:W-:Y:S02]  /*3be0*/  USEL UR8, URZ, 0x1, UP0 ;  /* 0x00000001ff087887 */ /* 0x000fe40008000000 */
[----:B------:R-:W-:-:S04]  /*3bf0*/  USEL UR7, UR7, URZ, UP0 ;  /* 0x000000ff07077287 */ /* 0x000fc80008000000 */
[----:B------:R-:W-:Y:S01]  /*3c00*/  ULEA UR6, UR7, UR5, 0x3 ;  /* 0x0000000507067291 */ /* 0x000fe2000f8e18ff */
[----:B--2---:R-:W-:-:S04]  /*3c10*/  LOP3.LUT R2, R11, UR8, RZ, 0x3c, !PT ;  /* 0x000000080b027c12 */ /* 0x004fc8000f8e3cff */
[----:B------:R-:W-:-:S04]  /*3c20*/  SHF.L.U32 R3, R2, 0x1f, RZ ;  /* 0x0000001f02037819 */ /* 0x000fc800000006ff */
[----:B------:R-:W1:Y:S02]  /*3c30*/  SYNCS.PHASECHK.TRANS64.TRYWAIT P0, [UR6], R3 ;  /* 0x00000003ff0075a7 */ /* 0x000e640008001106 */
[----:B-1----:R-:W-:Y:S05]  /*3c40*/  @!P0 BRA `(.L_x_71) ;  /* 0x0000004000008947 */ /* 0x002fea0003800000 */
.L_x_165:
        /* <DEDUP_REMOVED lines=9> */
.L_x_167:
[----:B------:R-:W-:-:S04]  /*3ce0*/  UIADD3 UR7, UPT, UPT, UR7, 0x1, URZ ;  /* 0x0000000107077890 */ /* 0x000fc8000fffe0ff */
[----:B------:R-:W-:-:S04]  /*3cf0*/  UISETP.NE.AND UP0, UPT, UR7, 0x4, UPT ;  /* 0x000000040700788c */ /* 0x000fc8000bf05270 */
[----:B------:R-:W-:Y:S02]  /*3d00*/  USEL UR6, URZ, 0x1, UP0 ;  /* 0x00000001ff067887 */ /* 0x000fe40008000000 */
[----:B------:R-:W-:-:S04]  /*3d10*/  USEL UR7, UR7, URZ, UP0 ;  /* 0x000000ff07077287 */ /* 0x000fc80008000000 */
[----:B------:R-:W-:Y:S01]  /*3d20*/  ULEA UR7, UR7, UR5, 0x3 ;  /* 0x0000000507077291 */ /* 0x000fe2000f8e18ff */
[----:B------:R-:W-:-:S04]  /*3d30*/  LOP3.LUT R2, R2, UR6, RZ, 0x3c, !PT ;  /* 0x0000000602027c12 */ /* 0x000fc8000f8e3cff */
[----:B------:R-:W-:-:S04]  /*3d40*/  SHF.L.U32 R2, R2, 0x1f, RZ ;  /* 0x0000001f02027819 */ /* 0x000fc800000006ff */
[----:B------:R-:W2:Y:S02]  /*3d50*/  SYNCS.PHASECHK.TRANS64.TRYWAIT P0, [UR7], R2 ;  /* 0x00000002ff0075a7 */ /* 0x000ea40008001107 */
[----:B--2---:R-:W-:Y:S05]  /*3d60*/  @!P0 BRA `(.L_x_73) ;  /* 0x0000003c00e88947 */ /* 0x004fea0003800000 */
.L_x_169:
[----:B------:R-:W-:Y:S01]  /*3d70*/  NOP ;  /* 0x0000000000007918 */ /* 0x000fe20000000000 */
[----:B-1----:R-:W1:Y:S01]  /*3d80*/  LDS R0, [UR4+0x14] ;  /* 0x00001404ff007984 */ /* 0x002e620008000800 */
[----:B------:R-:W-:Y:S01]  /*3d90*/  ULOP3.LUT UR6, UR16, 0xffff, URZ, 0xc0, !UPT ;  /* 0x0000ffff10067892 */ /* 0x000fe2000f8ec0ff */
[----:B------:R-:W-:Y:S01]  /*3da0*/  UMOV UR8, 0xffff ;  /* 0x0000ffff00087882 */ /* 0x000fe20000000000 */
[----:B------:R-:W-:Y:S02]  /*3db0*/  UMOV UR5, 0x1 ;  /* 0x0000000100057882 */ /* 0x000fe40000000000 */
[----:B------:R-:W-:-:S04]  /*3dc0*/  USHF.R.U32.HI UR6, URZ, 0x5, UR6 ;  /* 0x00000005ff067899 */ /* 0x000fc80008011606 */
[----:B------:R-:W-:Y:S02]  /*3dd0*/  USHF.L.U32 UR8, UR8, UR6, URZ ;  /* 0x0000000608087299 */ /* 0x000fe400080006ff */
[----:B------:R-:W-:-:S04]  /*3de0*/  USHF.L.U32 UR5, UR5, UR6, URZ ;  /* 0x0000000605057299 */ /* 0x000fc800080006ff */
[----:B-1----:R-:W-:-:S04]  /*3df0*/  LOP3.LUT R0, R0, UR8, RZ, 0xc0, !PT ;  /* 0x0000000800007c12 */ /* 0x002fc8000f8ec0ff */
[----:B------:R-:W-:-:S13]  /*3e00*/  ISETP.NE.AND P0, PT, R0, UR8, PT ;  /* 0x0000000800007c0c */ /* 0x000fda000bf05270 */
[----:B------:R-:W-:Y:S05]  /*3e10*/  @P0 BRA `(.L_x_74) ;  /* 0x0000000000580947 */ /* 0x000fea0003800000 */
[----:B------:R-:W1:Y:S02]  /*3e20*/  LDS R0, [UR4+0x18] ;  /* 0x00001804ff007984 */ /* 0x000e640008000800 */
[----:B-1----:R-:W-:-:S04]  /*3e30*/  LOP3.LUT R0, R0, UR5, RZ, 0xc0, !PT ;  /* 0x0000000500007c12 */ /* 0x002fc8000f8ec0ff */
[----:B------:R-:W-:-:S13]  /*3e40*/  ISETP.NE.AND P0, PT, R0, UR5, PT ;  /* 0x0000000500007c0c */ /* 0x000fda000bf05270 */
[----:B------:R-:W-:Y:S05]  /*3e50*/  @P0 BRA `(.L_x_75) ;  /* 0x00000000003c0947 */ /* 0x000fea0003800000 */
[----:B------:R-:W1:Y:S01]  /*3e60*/  S2R R2, SR_LANEID ;  /* 0x0000000000027919 */ /* 0x000e620000000000 */
[----:B------:R-:W-:Y:S01]  /*3e70*/  ULOP3.LUT UR8, URZ, UR8, URZ, 0x33, !UPT ;  /* 0x00000008ff087292 */ /* 0x000fe2000f8e33ff */
[----:B------:R-:W-:Y:S02]  /*3e80*/  VOTEU.ANY UR7, UPT, PT ;  /* 0x0000000000077886 */ /* 0x000fe400038e0100 */
[----:B------:R-:W-:-:S03]  /*3e90*/  UFLO.U32 UR7, UR7 ;  /* 0x00000007000772bd */ /* 0x000fc600080e0000 */
[----:B------:R-:W-:-:S04]  /*3ea0*/  IMAD.U32 R0, RZ, RZ, UR8 ;  /* 0x00000008ff007e24 */ /* 0x000fc8000f8e00ff */
[----:B------:R2:W4:Y:S02]  /*3eb0*/  REDUX UR6, R0 ;  /* 0x00000000000673c4 */ /* 0x0005240000000000 */
[----:B------:R1:W-:Y:S02]  /*3ec0*/  UTCATOMSWS.AND URZ, UR8 ;  /* 0x0000000800ff79e3 */ /* 0x0003e40008000000 */
[----:B-1----:R-:W-:Y:S02]  /*3ed0*/  ISETP.EQ.U32.AND P0, PT, R2, UR7, PT ;  /* 0x0000000702007c0c */ /* 0x002fe4000bf02070 */
[----:B--2---:R-:W-:Y:S02]  /*3ee0*/  LOP3.LUT R0, RZ, UR5, RZ, 0x33, !PT ;  /* 0x00000005ff007c12 */ /* 0x004fe4000f8e33ff */
[----:B----4-:R-:W-:Y:S02]  /*3ef0*/  MOV R2, UR6 ;  /* 0x0000000600027c02 */ /* 0x010fe40008000f00 */
[----:B------:R-:W1:Y:S07]  /*3f00*/  REDUX UR5, R0 ;  /* 0x00000000000573c4 */ /* 0x000e6e0000000000 */
[----:B------:R2:W-:Y:S01]  /*3f10*/  @P0 ATOMS.AND RZ, [UR4+0x14], R2 ;  /* 0x00001402ffff098c */ /* 0x0005e2000a800004 */
[----:B-1----:R-:W-:-:S05]  /*3f20*/  IMAD.U32 R0, RZ, RZ, UR5 ;  /* 0x00000005ff007e24 */ /* 0x002fca000f8e00ff */
[----:B------:R2:W-:Y:S01]  /*3f30*/  @P0 ATOMS.AND RZ, [UR4+0x18], R0 ;  /* 0x00001800ffff098c */ /* 0x0005e2000a800004 */
[----:B------:R-:W-:Y:S05]  /*3f40*/  BRA `(.L_x_76) ;  /* 0x0000000000147947 */ /* 0x000fea0003800000 */
.L_x_75:
[----:B------:R-:W-:Y:S02]  /*3f50*/  MOV R2, 0x3f70 ;  /* 0x00003f7000027802 */ /* 0x000fe40000000f00 */
[----:B---3-5:R-:W-:Y:S05]  /*3f60*/  CALL.REL.NOINC `($__internal_0_$__cuda_sm10x_tcgen05_guardrail_trap_col_being_dealloced_not_returned_by_alloc) ;  /* 0x00000040005c7944 */ /* 0x028fea0003c00000 */
[----:B------:R-:W-:Y:S05]  /*3f70*/  BRA `(.L_x_76) ;  /* 0x0000000000087947 */ /* 0x000fea0003800000 */
.L_x_74:
[----:B------:R-:W-:Y:S02]  /*3f80*/  MOV R2, 0x3fa0 ;  /* 0x00003fa000027802 */ /* 0x000fe40000000f00 */
[----:B---3-5:R-:W-:Y:S05]  /*3f90*/  CALL.REL.NOINC `($__internal_2_$__cuda_sm10x_tcgen05_guardrail_trap_unallocated_columns_being_dealloced) ;  /* 0x0000004000687944 */ /* 0x028fea0003c00000 */
.L_x_76:
[----:B------:R-:W-:Y:S01]  /*3fa0*/  NOP ;  /* 0x0000000000007918 */ /* 0x000fe20000000000 */
[----:B------:R-:W-:Y:S05]  /*3fb0*/  EXIT ;  /* 0x000000000000794d */ /* 0x000fea0003800000 */
.L_x_58:
[----:B------:R-:W-:-:S09]  /*3fc0*/  UISETP.NE.OR UP2, UPT, UR8, 0x3, !UP2 ;  /* 0x000000030800788c */ /* 0x000fd2000d745670 */
[----:B------:R-:W-:Y:S05]  /*3fd0*/  BRA.U UP2, `(.L_x_77) ;  /* 0x0000000d02ac7547 */ /* 0x000fea000b800000 */
[----:B------:R-:W1:Y:S01]  /*3fe0*/  LDC R0, c[0x0][0xb30] ;  /* 0x0002cc00ff007b82 */ /* 0x000e620000000800 */
[----:B------:R-:W2:Y:S01]  /*3ff0*/  LDCU.64 UR8, c[0x0][0x888] ;  /* 0x00011100ff0877ac */ /* 0x000ea20008000a00 */
[----:B------:R-:W-:Y:S01]  /*4000*/  IMAD.MOV.U32 R32, RZ, RZ, 0x1 ;  /* 0x00000001ff207424 */ /* 0x000fe200078e00ff */
[----:B------:R-:W-:Y:S01]  /*4010*/  CS2R R28, SRZ ;  /* 0x00000000001c7805 */ /* 0x000fe2000001ff00 */
[----:B------:R-:W-:Y:S01]  /*4020*/  IMAD.MOV.U32 R25, RZ, RZ, 0x1000 ;  /* 0x00001000ff197424 */ /* 0x000fe200078e00ff */
[----:B------:R-:W4:Y:S03]  /*4030*/  LDCU.64 UR4, c[0x0][0x890] ;  /* 0x00011200ff0477ac */ /* 0x000f260008000a00 */
[----:B------:R-:W3:Y:S01]  /*4040*/  LDC R24, c[0x0][0x370] ;  /* 0x0000dc00ff187b82 */ /* 0x000ee20000000800 */
[----:B------:R-:W-:Y:S01]  /*4050*/  UMOV UR7, 0x400 ;  /* 0x0000040000077882 */ /* 0x000fe20000000000 */
[----:B------:R-:W-:-:S02]  /*4060*/  UPLOP3.LUT UP1, UPT, UPT, UPT, UPT, 0x40, 0x4 ;  /* 0x000000000004789c */ /* 0x000fc40003f2e870 */
[----:B------:R-:W-:Y:S01]  /*4070*/  ULEA UR7, UR37, UR7, 0x18 ;  /* 0x0000000725077291 */ /* 0x000fe2000f8ec0ff */
[----:B------:R-:W-:-:S03]  /*4080*/  UMOV UR13, URZ ;  /* 0x000000ff000d7c82 */ /* 0x000fc60008000000 */
[----:B------:R-:W3:Y:S01]  /*4090*/  LDC R3, c[0x0][0xb0c] ;  /* 0x0002c300ff037b82 */ /* 0x000ee20000000800 */
[----:B--2---:R-:W-:Y:S02]  /*40a0*/  UISETP.NE.U32.AND UP3, UPT, UR8, URZ, UPT ;  /* 0x000000ff0800728c */ /* 0x004fe4000bf65070 */
[----:B----4-:R-:W-:-:S05]  /*40b0*/  UISETP.NE.U32.AND UP4, UPT, UR4, URZ, UPT ;  /* 0x000000ff0400728c */ /* 0x010fca000bf85070 */
[----:B------:R-:W2:Y:S01]  /*40c0*/  LDC R22, c[0x0][0xb20] ;  /* 0x0002c800ff167b82 */ /* 0x000ea20000000800 */
[----:B-1----:R-:W-:Y:S01]  /*40d0*/  ISETP.NE.AND P1, PT, R0, 0x1, PT ;  /* 0x000000010000780c */ /* 0x002fe20003f25270 */
[----:B------:R-:W-:Y:S02]  /*40e0*/  UISETP.NE.AND.EX UP3, UPT, UR9, URZ, UPT, UP3 ;  /* 0x000000ff0900728c */ /* 0x000fe4000bf65330 */
[----:B------:R-:W-:-:S04]  /*40f0*/  UISETP.NE.AND.EX UP4, UPT, UR5, URZ, UPT, UP4 ;  /* 0x000000ff0500728c */ /* 0x000fc8000bf85340 */
[----:B------:R-:W1:Y:S08]  /*4100*/  LDC.64 R30, c[0x0][0x348] ;  /* 0x0000d200ff1e7b82 */ /* 0x000e700000000a00 */
[----:B------:R-:W4:Y:S08]  /*4110*/  LDC.64 R14, c[0x0][0xb10] ;  /* 0x0002c400ff0e7b82 */ /* 0x000f300000000a00 */
[----:B------:R-:W1:Y:S08]  /*4120*/  LDC.64 R6, c[0x0][0xb18] ;  /* 0x0002c600ff067b82 */ /* 0x000e700000000a00 */
[----:B------:R-:W1:Y:S08]  /*4130*/  LDC.64 R4, c[0x0][0xb28] ;  /* 0x0002ca00ff047b82 */ /* 0x000e700000000a00 */
[----:B--23--:R-:W1:Y:S02]  /*4140*/  LDC R23, c[0x0][0x374] ;  /* 0x0000dd00ff177b82 */ /* 0x00ce640000000800 */
.L_x_86:
[C---:B------:R-:W-:Y:S02]  /*4150*/  LEA R0, R29.reuse, UR7, 0x3 ;  /* 0x000000071d007c11 */ /* 0x040fe4000f8e18ff */
[----:B------:R-:W-:Y:S02]  /*4160*/  SHF.L.U32 R2, R28, 0x1f, RZ ;  /* 0x0000001f1c027819 */ /* 0x000fe400000006ff */
[----:B------:R-:W-:Y:S02]  /*4170*/  LEA R16, R29, UR7, 0x4 ;  /* 0x000000071d107c11 */ /* 0x000fe4000f8e20ff */
[----:B--2---:R-:W2:Y:S02]  /*4180*/  SYNCS.PHASECHK.TRANS64.TRYWAIT P0, [R0+URZ+0x110], R2 ;  /* 0x00011002000075a7 */ /* 0x004ea400080011ff */
[----:B--2---:R-:W-:Y:S05]  /*4190*/  @!P0 BRA `(.L_x_78) ;  /* 0x0000003800f48947 */ /* 0x004fea0003800000 */
.L_x_170:
[----:B------:R-:W-:Y:S01]  /*41a0*/  ISETP.GE.AND P0, PT, R26, 0x1, PT ;  /* 0x000000011a00780c */ /* 0x000fe20003f06270 */
[----:B------:R-:W3:Y:S01]  /*41b0*/  LDS.128 R16, [R16+0x1a0] ;  /* 0x0001a00010107984 */ /* 0x000ee20000000c00 */
[----:B--2---:R-:W-:Y:S01]  /*41c0*/  VIADD R0, R0, 0x120 ;  /* 0x0000012000007836 */ /* 0x004fe20000000000 */
[----:B------:R-:W-:Y:S01]  /*41d0*/  @!PT LDS RZ, [RZ] ;  /* 0x00000000fffff984 */ /* 0x000fe20000000800 */
[----:B------:R-:W-:Y:S01]  /*41e0*/  @!PT LDS RZ, [RZ] ;  /* 0x00000000fffff984 */ /* 0x000fe20000000800 */
[----:B------:R-:W-:Y:S01]  /*41f0*/  @!PT LDS RZ, [RZ] ;  /* 0x00000000fffff984 */ /* 0x000fe20000000800 */
[----:B------:R-:W-:Y:S01]  /*4200*/  @!PT LDS RZ, [RZ] ;  /* 0x00000000fffff984 */ /* 0x000fe20000000800 */
[----:B------:R2:W-:Y:S06]  /*4210*/  MEMBAR.ALL.CTA ;  /* 0x0000000000007992 */ /* 0x0005ec0000008000 */
[----:B--2---:R-:W2:Y:S01]  /*4220*/  FENCE.VIEW.ASYNC.S ;  /* 0x00000000000073c6 */ /* 0x004ea20000000000 */
[----:B------:R-:W-:Y:S04]  /*4230*/  PRMT R0, RZ, 0x654, R0 ;  /* 0x00000654ff007816 */ /* 0x000fe80000000000 */
[----:B--2---:R2:W-:Y:S01]  /*4240*/  SYNCS.ARRIVE.TRANS64.RED.A1T0 RZ, [R0+URZ], RZ ;  /* 0x000000ff00ff79a7 */ /* 0x0045e200081004ff */
[----:B---3--:R-:W-:Y:S11]  /*4250*/  LOP3.LUT P3, RZ, R18, 0x1, RZ, 0xc0, !PT ;  /* 0x0000000112ff7812 */ /* 0x008ff6000786c0ff */
[----:B------:R-:W-:Y:S02]  /*4260*/  @!UPT UIADD3 URZ, UPT, UPT, URZ, URZ, URZ ;  /* 0x000000fffffff290 */ /* 0x000fe4000fffe0ff */
[----:B------:R-:W-:Y:S02]  /*4270*/  @P3 MOV R11, R16 ;  /* 0x00000010000b3202 */ /* 0x000fe40000000f00 */
[----:B------:R-:W-:Y:S01]  /*4280*/  @P3 LOP3.LUT R10, R17, 0xffff, RZ, 0xc0, !PT ;  /* 0x0000ffff110a3812 */ /* 0x000fe200078ec0ff */
[----:B--2---:R-:W-:Y:S06]  /*4290*/  @!P0 BRA `(.L_x_79) ;  /* 0x0000000000a48947 */ /* 0x004fec0003800000 */
[-C--:B-1----:R-:W-:Y:S01]  /*42a0*/  IMAD.HI.U32 R0, R23, R7.reuse, RZ ;  /* 0x0000000717007227 */ /* 0x082fe200078e00ff */
[----:B------:R-:W-:Y:S02]  /*42b0*/  ISETP.NE.AND P0, PT, R6, 0x1, PT ;  /* 0x000000010600780c */ /* 0x000fe40003f05270 */
[----:B------:R-:W-:Y:S01]  /*42c0*/  ISETP.NE.AND P2, PT, R26, 0x1, PT ;  /* 0x000000011a00780c */ /* 0x000fe20003f45270 */
[----:B----4-:R-:W-:Y:S01]  /*42d0*/  IMAD.HI.U32 R9, R24, R14, RZ ;  /* 0x0000000e18097227 */ /* 0x010fe200078e00ff */
[----:B------:R-:W-:Y:S02]  /*42e0*/  SHF.R.U32.HI R0, RZ, R22, R0 ;  /* 0x00000016ff007219 */ /* 0x000fe40000011600 */
[----:B------:R-:W-:Y:S01]  /*42f0*/  ISETP.NE.AND P4, PT, R3, 0x1, PT ;  /* 0x000000010300780c */ /* 0x000fe20003f85270 */
[----:B------:R-:W-:Y:S01]  /*4300*/  IMAD.HI.U32 R13, R10, R7, RZ ;  /* 0x000000070a0d7227 */ /* 0x000fe200078e00ff */
[----:B------:R-:W-:Y:S02]  /*4310*/  SHF.R.U32.HI R9, RZ, R15, R9 ;  /* 0x0000000fff097219 */ /* 0x000fe40000011609 */
[----:B------:R-:W-:Y:S01]  /*4320*/  SEL R0, R23, R0, !P0 ;  /* 0x0000000017007207 */ /* 0x000fe20004000000 */
[----:B------:R-:W-:Y:S01]  /*4330*/  IMAD.HI.U32 R12, R11, R14, RZ ;  /* 0x0000000e0b0c7227 */ /* 0x000fe200078e00ff */
[----:B------:R-:W-:Y:S03]  /*4340*/  SEL R9, R24, R9, !P4 ;  /* 0x0000000918097207 */ /* 0x000fe60006000000 */
[-C--:B------:R-:W-:Y:S01]  /*4350*/  IMAD.HI.U32 R8, R0, R4.reuse, RZ ;  /* 0x0000000400087227 */ /* 0x080fe200078e00ff */
[----:B------:R-:W-:Y:S03]  /*4360*/  SHF.R.U32.HI R12, RZ, R15, R12 ;  /* 0x0000000fff0c7219 */ /* 0x000fe6000001160c */
[----:B------:R-:W-:Y:S01]  /*4370*/  IMAD.HI.U32 R2, R9, R4, RZ ;  /* 0x0000000409027227 */ /* 0x000fe200078e00ff */
[-C--:B------:R-:W-:Y:S02]  /*4380*/  @P2 SHF.R.U32.HI R0, RZ, R5.reuse, R8 ;  /* 0x00000005ff002219 */ /* 0x080fe40000011608 */
[----:B------:R-:W-:Y:S02]  /*4390*/  SHF.R.U32.HI R8, RZ, R22, R13 ;  /* 0x00000016ff087219 */ /* 0x000fe4000001160d */
[----:B------:R-:W-:Y:S01]  /*43a0*/  @P2 SHF.R.U32.HI R9, RZ, R5, R2 ;  /* 0x00000005ff092219 */ /* 0x000fe20000011602 */
[----:B------:R-:W-:Y:S01]  /*43b0*/  IMAD R0, R26, R0, RZ ;  /* 0x000000001a007224 */ /* 0x000fe200078e02ff */
[----:B------:R-:W-:Y:S02]  /*43c0*/  SEL R8, R10, R8, !P0 ;  /* 0x000000080a087207 */ /* 0x000fe40004000000 */
[----:B------:R-:W-:Y:S01]  /*43d0*/  SEL R2, R11, R12, !P4 ;  /* 0x0000000c0b027207 */ /* 0x000fe20006000000 */
[----:B------:R-:W-:Y:S01]  /*43e0*/  IMAD R12, R26, R9, RZ ;  /* 0x000000091a0c7224 */ /* 0x000fe200078e02ff */
[C---:B------:R-:W-:Y:S01]  /*43f0*/  ISETP.GE.AND P0, PT, R8.reuse, R0, PT ;  /* 0x000000000800720c */ /* 0x040fe20003f06270 */
[----:B------:R-:W-:Y:S03]  /*4400*/  IMAD.HI.U32 R0, R8, R4, RZ ;  /* 0x0000000408007227 */ /* 0x000fe600078e00ff */
[----:B------:R-:W-:Y:S02]  /*4410*/  ISETP.GE.OR P0, PT, R2, R12, P0 ;  /* 0x0000000c0200720c */ /* 0x000fe40000706670 */
[-C--:B------:R-:W-:Y:S04]  /*4420*/  SHF.R.U32.HI R0, RZ, R5.reuse, R0 ;  /* 0x00000005ff007219 */ /* 0x080fe80000011600 */
[----:B------:R-:W-:Y:S05]  /*4430*/  SEL R13, R8, R0, !P2 ;  /* 0x00000000080d7207 */ /* 0x000fea0005000000 */
[----:B------:R-:W-:Y:S02]  /*4440*/  IMAD.MOV R12, RZ, RZ, -R13 ;  /* 0x000000ffff0c7224 */ /* 0x000fe400078e0a0d */
[----:B------:R-:W-:Y:S04]  /*4450*/  @!P0 IMAD.HI.U32 R0, R2, R4, RZ ;  /* 0x0000000402008227 */ /* 0x000fe800078e00ff */
[----:B------:R-:W-:Y:S01]  /*4460*/  IMAD R12, R26, R12, R8 ;  /* 0x0000000c1a0c7224 */ /* 0x000fe200078e0208 */
[----:B------:R-:W-:Y:S04]  /*4470*/  @!P0 SHF.R.U32.HI R0, RZ, R5, R0 ;  /* 0x00000005ff008219 */ /* 0x000fe80000011600 */
[----:B------:R-:W-:Y:S04]  /*4480*/  @!P0 SEL R0, R2, R0, !P2 ;  /* 0x0000000002008207 */ /* 0x000fe80005000000 */
[----:B------:R-:W-:Y:S01]  /*4490*/  @!P0 IADD3 R13, PT, PT, R13, -R0, RZ ;  /* 0x800000000d0d8210 */ /* 0x000fe20007ffe0ff */
[----:B------:R-:W-:Y:S01]  /*44a0*/  @!P0 IMAD R0, R9, R12, R0 ;  /* 0x0000000c09008224 */ /* 0x000fe200078e0200 */
[----:B------:R-:W-:Y:S01]  /*44b0*/  IADD3 R9, PT, PT, -R8, RZ, RZ ;  /* 0x000000ff08097210 */ /* 0x000fe20007ffe1ff */
[--C-:B------:R-:W-:Y:S02]  /*44c0*/  IMAD.MOV R12, RZ, RZ, -R2.reuse ;  /* 0x000000ffff0c7224 */ /* 0x100fe400078e0a02 */
[----:B------:R-:W-:Y:S02]  /*44d0*/  @!P0 IMAD R8, R13, R26, R2 ;  /* 0x0000001a0d088224 */ /* 0x000fe400078e0202 */
[----:B------:R-:W-:Y:S02]  /*44e0*/  @!P0 IMAD.MOV.U32 R2, RZ, RZ, R0 ;  /* 0x000000ffff028224 */ /* 0x000fe400078e0000 */
[----:B------:R-:W-:Y:S02]  /*44f0*/  IMAD R11, R3, R12, R11 ;  /* 0x0000000c030b7224 */ /* 0x000fe400078e020b */
[----:B------:R-:W-:Y:S02]  /*4500*/  IMAD R10, R6, R9, R10 ;  /* 0x00000009060a7224 */ /* 0x000fe400078e020a */
[----:B------:R-:W-:Y:S02]  /*4510*/  IMAD R11, R2, R3, R11 ;  /* 0x00000003020b7224 */ /* 0x000fe400078e020b */
[----:B------:R-:W-:Y:S02]  /*4520*/  IMAD R10, R8, R6, R10 ;  /* 0x00000006080a7224 */ /* 0x000fe400078e020a */
.L_x_79:
[----:B------:R-:W-:Y:S05]  /*4530*/  BRA.U UP1, `(.L_x_80) ;  /* 0x0000000101107547 */ /* 0x000fea000b800000 */
[----:B------:R-:W-:Y:S04]  /*4540*/  MOV R2, UR6 ;  /* 0x0000000600027c02 */ /* 0x000fe80008000f00 */
[----:B------:R-:W-:Y:S04]  /*4550*/  SHF.L.U32 R2, R2, 0x1f, RZ ;  /* 0x0000001f02027819 */ /* 0x000fe800000006ff */
[----:B------:R-:W2:Y:S02]  /*4560*/  SYNCS.PHASECHK.TRANS64.TRYWAIT P0, [UR7+0x108], R2 ;  /* 0x00010802ff0075a7 */ /* 0x000ea40008001107 */
[----:B--2---:R-:W-:Y:S05]  /*4570*/  @!P0 BRA `(.L_x_81) ;  /* 0x0000003800108947 */ /* 0x004fea0003800000 */
.L_x_80:
[----:B------:R-:W-:Y:S02]  /*4580*/  R2UR UR11, R21 ;  /* 0x00000000150b72ca */ /* 0x000fe400000e0000 */
[----:B------:R-:W-:Y:S02]  /*4590*/  R2UR UR10, R20 ;  /* 0x00000000140a72ca */ /* 0x000fe400000e0000 */
[----:B------:R-:W-:Y:S04]  /*45a0*/  ISETP.NE.U32.AND P2, PT, RZ, UR4, PT ;  /* 0x00000004ff007c0c */ /* 0x000fe8000bf45070 */
[----:B------:R-:W-:Y:S05]  /*45b0*/  ISETP.NE.AND.EX P2, PT, RZ, UR5, PT, P2 ;  /* 0x00000005ff007c0c */ /* 0x000fea000bf45320 */
[----:B------:R-:W-:Y:S02]  /*45c0*/  USHF.L.U32 UR11, UR11, 0x6, URZ ;  /* 0x000000060b0b7899 */ /* 0x000fe400080006ff */
[----:B------:R-:W-:Y:S01]  /*45d0*/  USHF.L.U32 UR10, UR10, 0x6, URZ ;  /* 0x000000060a0a7899 */ /* 0x000fe200080006ff */
[----:B------:R-:W-:Y:S11]  /*45e0*/  BRA.U !UP4, `(.L_x_82) ;  /* 0x000000010c347547 */ /* 0x000ff6000b800000 */
[----:B------:R-:W-:Y:S01]  /*45f0*/  UPLOP3.LUT UP0, UPT, UPT, UPT, UP3, 0x80, 0x8 ;  /* 0x000000000008789c */ /* 0x000fe20003f0f030 */
[----:B--2---:R-:W-:Y:S02]  /*4600*/  HFMA2 R0, -RZ, RZ, 0, 5.9604644775390625e-08 ;  /* 0x00000001ff007431 */ /* 0x004fe400000001ff */
[----:B------:R-:W-:Y:S03]  /*4610*/  IMAD.MOV.U32 R60, RZ, RZ, 0x1 ;  /* 0x00000001ff3c7424 */ /* 0x000fe600078e00ff */
[----:B------:R-:W-:Y:S05]  /*4620*/  PLOP3.LUT P0, PT, PT, PT, UP0, 0x80, 0x8 ;  /* 0x000000000008781c */ /* 0x000fea0003f0f008 */
[----:B------:R-:W2:Y:S01]  /*4630*/  @UP0 LDCU.64 UR14, c[0x0][0x888] ;  /* 0x00011100ff0e07ac */ /* 0x000ea20008000a00 */
[----:B------:R-:W-:Y:S07]  /*4640*/  @UP0 UIMAD UR8, UR36, UR4, URZ ;  /* 0x00000004240802a4 */ /* 0x000fee000f8e02ff */
[----:B------:R-:W-:Y:S01]  /*4650*/  @!P0 PRMT R60, R0, 0x7610, R60 ;  /* 0x00007610003c8816 */ /* 0x000fe2000000003c */
[----:B--2---:R-:W-:Y:S03]  /*4660*/  @UP0 UIMAD.WIDE UR14, UR8, 0x4, UR14 ;  /* 0x00000004080e08a5 */ /* 0x004fe6000f8e020e */
[----:B------:R-:W2:Y:S03]  /*4670*/  @!UP0 LDCU UR8, c[0x0][0x880] ;  /* 0x00011000ff0887ac */ /* 0x000ea60008000800 */
[----:B------:R-:W-:Y:S01]  /*4680*/  IMAD.U32 R8, RZ, RZ, UR14 ;  /* 0x0000000eff087e24 */ /* 0x000fe2000f8e00ff */
[----:B------:R-:W-:Y:S05]  /*4690*/  MOV R9, UR15 ;  /* 0x0000000f00097c02 */ /* 0x000fea0008000f00 */
[----:B-----5:R3:W5:Y:S02]  /*46a0*/  @P0 LDG.E R35, desc[UR46][R8.64] ;  /* 0x0000002e08230981 */ /* 0x020764000c1e1900 */
[----:B--23--:R-:W-:Y:S07]  /*46b0*/  @!P0 IMAD.U32 R35, RZ, RZ, UR8 ;  /* 0x00000008ff238e24 */ /* 0x00cfee000f8e00ff */
.L_x_82:
[----:B-----5:R-:W-:Y:S01]  /*46c0*/  @!P2 FSETP.EQ.AND P0, PT, R35, RZ, PT ;  /* 0x000000ff2300a20b */ /* 0x020fe20003f02000 */
[----:B------:R-:W-:Y:S01]  /*46d0*/  @!UPT UIADD3 URZ, UPT, UPT, URZ, URZ, URZ ;  /* 0x000000fffffff290 */ /* 0x000fe2000fffe0ff */
[----:B------:R-:W-:Y:S11]  /*46e0*/  @!P2 BRA `(.L_x_83) ;  /* 0x000000000014a947 */ /* 0x000ff60003800000 */
[----:B------:R-:W-:Y:S02]  /*46f0*/  LOP3.LUT P2, RZ, R60, 0xff, RZ, 0xc0, !PT ;  /* 0x000000ff3cff7812 */ /* 0x000fe4000784c0ff */
[----:B------:R-:W-:Y:S04]  /*4700*/  PLOP3.LUT P0, PT, PT, PT, UP0, 0x80, 0x8 ;  /* 0x000000000008781c */ /* 0x000fe80003f0f008 */
[----:B------:R-:W-:Y:S07]  /*4710*/  PLOP3.LUT P0, PT, P0, PT, PT, 0x8, 0x80 ;  /* 0x000000000080781c */ /* 0x000fee000070e170 */
[----:B------:R-:W-:Y:S11]  /*4720*/  @P2 FSETP.EQ.AND P0, PT, R35, RZ, PT ;  /* 0x000000ff2300220b */ /* 0x000ff60003f02000 */
[----:B------:R-:W-:Y:S02]  /*4730*/  @!UPT UIADD3 URZ, UPT, UPT, URZ, URZ, URZ ;  /* 0x000000fffffff290 */ /* 0x000fe4000fffe0ff */
.L_x_83:
[----:B------:R-:W-:Y:S01]  /*4740*/  ULEA UR15, UR13, UR7, 0x3 ;  /* 0x000000070d0f7291 */ /* 0x000fe2000f8e18ff */
[----:B------:R-:W-:Y:S02]  /*4750*/  SHF.L.U32 R9, R32, 0x1f, RZ ;  /* 0x0000001f20097819 */ /* 0x000fe400000006ff */
[----:B------:R-:W-:Y:S04]  /*4760*/  ELECT P4, URZ, PT ;  /* 0x0000000000ff782f */ /* 0x000fe80003880000 */
[----:B------:R-:W-:Y:S02]  /*4770*/  PLOP3.LUT P4, PT, P0, P4, PT, 0xf2, 0x2f ;  /* 0x00000000002f781c */ /* 0x000fe40000789e72 */
[----:B------:R-:W3:Y:S11]  /*4780*/  SYNCS.PHASECHK.TRANS64.TRYWAIT P2, [UR15+0xe8], R9 ;  /* 0x0000e809ff0075a7 */ /* 0x000ef6000804110f */
[----:B-1----:R-:W-:Y:S05]  /*4790*/  @!P4 IADD3 R8, P0, PT, R30, 0x580, RZ ;  /* 0x000005801e08c810 */ /* 0x002fea0007f1e0ff */
[----:B--2---:R-:W-:Y:S01]  /*47a0*/  @!P4 IMAD.X R2, RZ, RZ, R31, P0 ;  /* 0x000000ffff02c224 */ /* 0x004fe200000e061f */
[----:B---3--:R-:W-:Y:S07]  /*47b0*/  @!P2 BRA `(.L_x_84) ;  /* 0x000000340098a947 */ /* 0x008fee0003800000 */
.L_x_173:
[----:B------:R-:W2:Y:S01]  /*47c0*/  LDC.64 R12, c[0x0][0xb18] ;  /* 0x0002c600ff0c7b82 */ /* 0x000ea20000000a00 */
[----:B------:R-:W-:Y:S01]  /*47d0*/  @!P4 R2UR UR8, R2 ;  /* 0x000000000208c2ca */ /* 0x000fe200000e0000 */
[----:B------:R-:W-:Y:S01]  /*47e0*/  VOTEU.ALL UP2, P4 ;  /* 0x0000000000ff7886 */ /* 0x000fe20002040000 */
[----:B------:R-:W-:Y:S01]  /*47f0*/  @!P4 R2UR UR9, R8 ;  /* 0x000000000809c2ca */ /* 0x000fe200000e0000 */
[----:B------:R-:W-:Y:S01]  /*4800*/  VOTEU.ALL UP1, P4 ;  /* 0x0000000000ff7886 */ /* 0x000fe20002020000 */
[----:B-1----:R-:W-:Y:S03]  /*4810*/  @!P4 IMAD.MOV.U32 R0, RZ, RZ, 0x1000 ;  /* 0x00001000ff00c424 */ /* 0x002fe600078e00ff */
[----:B------:R-:W1:Y:S01]  /*4820*/  @!P1 LDC R2, c[0x0][0xb0c] ;  /* 0x0002c300ff029b82 */ /* 0x000e620000000800 */
[----:B------:R-:W-:Y:S01]  /*4830*/  UMOV UR20, 0x0 ;  /* 0x0000000000147882 */ /* 0x000fe20000000000 */
[----:B------:R-:W-:Y:S01]  /*4840*/  UMOV UR21, 0x10000000 ;  /* 0x1000000000157882 */ /* 0x000fe20000000000 */
[----:B------:R-:W-:Y:S01]  /*4850*/  UMOV UR12, UR36 ;  /* 0x00000024000c7c82 */ /* 0x000fe20008000000 */
[----:B------:R-:W-:Y:S01]  /*4860*/  UIADD3 UR14, UPT, UPT, UR13, 0x1, URZ ;  /* 0x000000010d0e7890 */ /* 0x000fe2000fffe0ff */
[----:B------:R-:W-:Y:S01]  /*4870*/  @P3 SHF.R.U32.HI R27, RZ, 0x10, R17 ;  /* 0x00000010ff1b3819 */ /* 0x000fe20000011611 */
[----:B------:R-:W-:Y:S02]  /*4880*/  VIADD R29, R29, 0x1 ;  /* 0x000000011d1d7836 */ /* 0x000fe40000000000 */
[----:B------:R-:W-:Y:S01]  /*4890*/  IMAD.U32 R9, RZ, RZ, UR8 ;  /* 0x00000008ff097e24 */ /* 0x000fe2000f8e00ff */
[----:B------:R-:W-:Y:S01]  /*48a0*/  @!UP2 ULEA UR8, UR13, UR7, 0xc ;  /* 0x000000070d08a291 */ /* 0x000fe2000f8e60ff */
[----:B------:R-:W-:Y:S01]  /*48b0*/  IMAD.U32 R8, RZ, RZ, UR9 ;  /* 0x00000009ff087e24 */ /* 0x000fe2000f8e00ff */
[----:B------:R-:W-:Y:S02]  /*48c0*/  UIADD3 UR9, UPT, UPT, UR15, 0xd0, URZ ;  /* 0x000000d00f097890 */ /* 0x000fe4000fffe0ff */
[----:B------:R-:W-:Y:S01]  /*48d0*/  @!P4 R2UR UR19, R9 ;  /* 0x000000000913c2ca */ /* 0x000fe200000e0000 */
[----:B------:R-:W-:Y:S01]  /*48e0*/  @!UP2 UIADD3 UR8, UPT, UPT, UR8, 0x200, URZ ;  /* 0x000002000808a890 */ /* 0x000fe2000fffe0ff */
[----:B------:R-:W-:Y:S01]  /*48f0*/  @!P4 R2UR UR18, R8 ;  /* 0x000000000812c2ca */ /* 0x000fe200000e0000 */
[----:B------:R-:W-:Y:S01]  /*4900*/  UISETP.NE.AND UP5, UPT, UR14, 0x3, UPT ;  /* 0x000000030e00788c */ /* 0x000fe2000bfa5270 */
[----:B------:R-:W3:Y:S01]  /*4910*/  LDC.64 R8, c[0x0][0xb10] ;  /* 0x0002c400ff087b82 */ /* 0x000ee20000000a00 */
[----:B------:R-:W-:Y:S02]  /*4920*/  UPRMT UR16, UR37, 0x654, UR9 ;  /* 0x0000065425107896 */ /* 0x000fe40008000009 */
[----:B------:R-:W-:Y:S02]  /*4930*/  USEL UR17, URZ, 0x1, UP5 ;  /* 0x00000001ff117887 */ /* 0x000fe4000a800000 */
[----:B------:R-:W-:Y:S04]  /*4940*/  USEL UR14, UR14, URZ, UP5 ;  /* 0x000000ff0e0e7287 */ /* 0x000fe8000a800000 */
[----:B------:R-:W-:Y:S01]  /*4950*/  ULEA UR13, UR14, UR7, 0x3 ;  /* 0x000000070e0d7291 */ /* 0x000fe2000f8e18ff */
[----:B------:R-:W-:Y:S01]  /*4960*/  LOP3.LUT R32, R32, UR17, RZ, 0x3c, !PT ;  /* 0x0000001120207c12 */ /* 0x000fe2000f8e3cff */
[----:B------:R1:W-:Y:S01]  /*4970*/  @!UP1 UTMALDG.3D [UR8], [UR18], desc[UR20] ;  /* 0x00001408120095b4 */ /* 0x0003e20008011000 */
[----:B------:R5:W-:Y:S02]  /*4980*/  @!P4 SYNCS.ARRIVE.TRANS64.RED.A0TR RZ, [UR15+0xd0], R0 ;  /* 0x0000d000ffffc9a7 */ /* 0x000be4000830040f */
[----:B------:R-:W-:Y:S01]  /*4990*/  SHF.L.U32 R20, R32, 0x1f, RZ ;  /* 0x0000001f20147819 */ /* 0x000fe200000006ff */
[C---:B---3--:R-:W-:Y:S01]  /*49a0*/  @!P1 IMAD.HI.U32 R8, R11.reuse, R8, RZ ;  /* 0x000000080b089227 */ /* 0x048fe200078e00ff */
[----:B--2---:R-:W-:Y:S02]  /*49b0*/  @!P1 ISETP.NE.AND P0, PT, R12, 0x1, PT ;  /* 0x000000010c00980c */ /* 0x004fe40003f05270 */
[----:B-1----:R-:W-:Y:S01]  /*49c0*/  @!P1 ISETP.NE.AND P2, PT, R2, 0x1, PT ;  /* 0x000000010200980c */ /* 0x002fe20003f45270 */
[----:B------:R-:W-:Y:S01]  /*49d0*/  SYNCS.ARRIVE.TRANS64.RED.A1T0 RZ, [UR16], RZ ;  /* 0x000000ffffff79a7 */ /* 0x000fe20008100410 */
[C---:B------:R-:W-:Y:S01]  /*49e0*/  @!P1 IMAD.HI.U32 R13, R10.reuse, R13, RZ ;  /* 0x0000000d0a0d9227 */ /* 0x040fe200078e00ff */
[----:B------:R-:W-:Y:S04]  /*49f0*/  @!P1 SHF.R.U32.HI R8, RZ, R9, R8 ;  /* 0x00000009ff089219 */ /* 0x000fe80000011608 */
[----:B------:R-:W-:Y:S01]  /*4a00*/  @!P1 SEL R8, R11, R8, !P2 ;  /* 0x000000080b089207 */ /* 0x000fe20005000000 */
[----:B------:R-:W1:Y:S01]  /*4a10*/  SYNCS.PHASECHK.TRANS64.TRYWAIT P5, [UR13+0xe8], R20 ;  /* 0x0000e814ff0075a7 */ /* 0x000e6200080a110d */
[----:B-----5:R-:W2:Y:S02]  /*4a20*/  @!P1 LDC R0, c[0x0][0xb20] ;  /* 0x0002c800ff009b82 */ /* 0x020ea40000000800 */
[----:B--2---:R-:W-:Y:S04]  /*4a30*/  @!P1 SHF.R.U32.HI R0, RZ, R0, R13 ;  /* 0x00000000ff009219 */ /* 0x004fe8000001160d */
[----:B------:R-:W-:Y:S05]  /*4a40*/  @!P1 SEL R9, R10, R0, !P0 ;  /* 0x000000000a099207 */ /* 0x000fea0004000000 */
[----:B------:R-:W-:Y:S02]  /*4a50*/  @!P1 IMAD.IADD R0, R9, 0x1, -R8 ;  /* 0x0000000109009824 */ /* 0x000fe400078e0a08 */
[----:B------:R-:W-:Y:S02]  /*4a60*/  @!P1 IMAD.IADD R8, R8, 0x1, -R9 ;  /* 0x0000000108089824 */ /* 0x000fe400078e0a09 */
[----:B------:R-:W-:Y:S02]  /*4a70*/  @!P1 IMAD R11, R0, R2, R11 ;  /* 0x00000002000b9224 */ /* 0x000fe400078e020b */
[----:B------:R-:W-:Y:S01]  /*4a80*/  @!P1 IMAD R10, R8, R12, R10 ;  /* 0x0000000c080a9224 */ /* 0x000fe200078e020a */
[----:B-1----:R-:W-:Y:S06]  /*4a90*/  @!P5 BRA `(.L_x_85) ;  /* 0x0000003000f8d947 */ /* 0x002fec0003800000 */
.L_x_175:
[----:B------:R-:W-:Y:S01]  /*4aa0*/  @!P4 IADD3 R2, P0, PT, R30, 0x580, RZ ;  /* 0x000005801e02c810 */ /* 0x000fe20007f1e0ff */
[----:B------:R-:W-:Y:S01]  /*4ab0*/  UMOV UR18, 0x0 ;  /* 0x0000000000127882 */ /* 0x000fe20000000000 */
[----:B------:R-:W-:Y:S01]  /*4ac0*/  UMOV UR19, 0x10000000 ;  /* 0x1000000000137882 */ /* 0x000fe20000000000 */
[----:B------:R-:W-:Y:S01]  /*4ad0*/  VOTEU.ALL UP1, P4 ;  /* 0x0000000000ff7886 */ /* 0x000fe20002020000 */
[----:B------:R-:W-:Y:S01]  /*4ae0*/  @!P4 R2UR UR9, R2 ;  /* 0x000000000209c2ca */ /* 0x000fe200000e0000 */
[----:B-1----:R-:W-:Y:S01]  /*4af0*/  @!P4 IMAD.X R0, RZ, RZ, R31, P0 ;  /* 0x000000ffff00c224 */ /* 0x002fe200000e061f */
[----:B------:R-:W-:Y:S01]  /*4b00*/  UMOV UR12, UR36 ;  /* 0x00000024000c7c82 */ /* 0x000fe20008000000 */
[----:B------:R-:W-:Y:S01]  /*4b10*/  @P3 R2UR UR36, R27 ;  /* 0x000000001b2432ca */ /* 0x000fe200000e0000 */
[----:B------:R-:W-:Y:S01]  /*4b20*/  @!UP1 ULEA UR15, UR14, UR7, 0xc ;  /* 0x000000070e0f9291 */ /* 0x000fe2000f8e60ff */
[----:B------:R-:W-:Y:S01]  /*4b30*/  ISETP.NE.AND P0, PT, R29, 0x2, PT ;  /* 0x000000021d00780c */ /* 0x000fe20003f05270 */
[----:B------:R-:W-:Y:S01]  /*4b40*/  @!UP1 UIADD3 UR10, UPT, UPT, UR10, 0x20, URZ ;  /* 0x000000200a0a9890 */ /* 0x000fe2000fffe0ff */
[----:B------:R-:W-:Y:S01]  /*4b50*/  @!P4 R2UR UR8, R0 ;  /* 0x000000000008c2ca */ /* 0x000fe200000e0000 */
[----:B------:R-:W-:Y:S01]  /*4b60*/  IMAD.IADD R20, R10, 0x1, R58 ;  /* 0x000000010a147824 */ /* 0x000fe200078e023a */
[----:B------:R-:W-:Y:S01]  /*4b70*/  SEL R0, RZ, 0x1, P0 ;  /* 0x00000001ff007807 */ /* 0x000fe20000000000 */
[----:B------:R-:W-:Y:S01]  /*4b80*/  IMAD.IADD R21, R11, 0x1, R59 ;  /* 0x000000010b157824 */ /* 0x000fe200078e023b */
[----:B------:R-:W-:Y:S02]  /*4b90*/  SEL R29, R29, RZ, P0 ;  /* 0x000000ff1d1d7207 */ /* 0x000fe40000000000 */
[----:B------:R-:W-:Y:S01]  /*4ba0*/  IMAD.U32 R8, RZ, RZ, UR9 ;  /* 0x00000009ff087e24 */ /* 0x000fe2000f8e00ff */
[----:B------:R-:W-:Y:S01]  /*4bb0*/  UIADD3 UR9, UPT, UPT, UR13, 0xd0, URZ ;  /* 0x000000d00d097890 */ /* 0x000fe2000fffe0ff */
[----:B------:R-:W-:Y:S03]  /*4bc0*/  LOP3.LUT R28, R28, R0, RZ, 0x3c, !PT ;  /* 0x000000001c1c7212 */ /* 0x000fe600078e3cff */
[----:B------:R-:W-:Y:S02]  /*4bd0*/  @!P4 R2UR UR16, R8 ;  /* 0x000000000810c2ca */ /* 0x000fe400000e0000 */
[----:B------:R-:W-:Y:S01]  /*4be0*/  IMAD.U32 R9, RZ, RZ, UR8 ;  /* 0x00000008ff097e24 */ /* 0x000fe2000f8e00ff */
[----:B------:R-:W-:Y:S01]  /*4bf0*/  @!UP1 UIADD3 UR8, UPT, UPT, UR15, 0x200, URZ ;  /* 0x000002000f089890 */ /* 0x000fe2000fffe0ff */
[----:B------:R-:W-:Y:S01]  /*4c00*/  VOTEU.ALL UP1, P4 ;  /* 0x0000000000ff7886 */ /* 0x000fe20002020000 */
[----:B------:R-:W-:Y:S02]  /*4c10*/  UPRMT UR15, UR37, 0x654, UR9 ;  /* 0x00000654250f7896 */ /* 0x000fe40008000009 */
[----:B------:R-:W-:Y:S11]  /*4c20*/  @!P4 R2UR UR17, R9 ;  /* 0x000000000911c2ca */ /* 0x000ff600000e0000 */
[----:B------:R-:W-:Y:S02]  /*4c30*/  @!UPT UIADD3 URZ, UPT, UPT, URZ, URZ, URZ ;  /* 0x000000fffffff290 */ /* 0x000fe4000fffe0ff */
[----:B------:R2:W-:Y:S01]  /*4c40*/  @!UP1 UTMALDG.3D [UR8], [UR16], desc[UR18] ;  /* 0x00001208100095b4 */ /* 0x0005e20008011000 */
[----:B------:R2:W-:Y:S01]  /*4c50*/  @!P4 SYNCS.ARRIVE.TRANS64.RED.A0TR RZ, [UR13+0xd0], R25 ;  /* 0x0000d019ffffc9a7 */ /* 0x0005e2000830040d */
[----:B------:R-:W-:Y:S04]  /*4c60*/  UIADD3 UR13, UPT, UPT, UR14, 0x1, URZ ;  /* 0x000000010e0d7890 */ /* 0x000fe8000fffe0ff */
[----:B------:R-:W-:Y:S04]  /*4c70*/  UISETP.NE.AND UP1, UPT, UR13, 0x3, UPT ;  /* 0x000000030d00788c */ /* 0x000fe8000bf25270 */
[----:B------:R-:W-:Y:S02]  /*4c80*/  USEL UR14, URZ, 0x1, UP1 ;  /* 0x00000001ff0e7887 */ /* 0x000fe40008800000 */
[----:B------:R-:W-:Y:S02]  /*4c90*/  USEL UR13, UR13, URZ, UP1 ;  /* 0x000000ff0d0d7287 */ /* 0x000fe40008800000 */
[----:B------:R-:W-:Y:S02]  /*4ca0*/  UPLOP3.LUT UP1, UPT, UPT, UPT, UPT, 0x80, 0x8 ;  /* 0x000000000008789c */ /* 0x000fe40003f2f070 */
[----:B------:R-:W-:Y:S01]  /*4cb0*/  LOP3.LUT R32, R32, UR14, RZ, 0x3c, !PT ;  /* 0x0000000e20207c12 */ /* 0x000fe2000f8e3cff */
[----:B------:R-:W-:Y:S01]  /*4cc0*/  SYNCS.ARRIVE.TRANS64.RED.A1T0 RZ, [UR15], RZ ;  /* 0x000000ffffff79a7 */ /* 0x000fe2000810040f */
[----:B------:R-:W-:Y:S07]  /*4cd0*/  @P3 BRA `(.L_x_86) ;  /* 0xfffffff4001c3947 */ /* 0x000fee000383ffff */
[----:B------:R-:W-:Y:S01]  /*4ce0*/  UIADD3 UR7, UPT, UPT, UR7, 0xe8, URZ ;  /* 0x000000e807077890 */ /* 0x000fe2000fffe0ff */
[----:B------:R-:W-:-:S03]  /*4cf0*/  SHF.L.U32 R2, R32, 0x1f, RZ ;  /* 0x0000001f20027819 */ /* 0x000fc600000006ff */
[----:B------:R-:W-:-:S09]  /*4d00*/  ULEA UR4, UR13, UR7, 0x3 ;  /* 0x000000070d047291 */ /* 0x000fd2000f8e18ff */
[----:B------:R-:W1:Y:S02]  /*4d10*/  SYNCS.PHASECHK.TRANS64.TRYWAIT P0, [UR4], R2 ;  /* 0x00000002ff0075a7 */ /* 0x000e640008001104 */
[----:B-1----:R-:W-:Y:S05]  /*4d20*/  @!P0 BRA `(.L_x_87) ;  /* 0x00000030006c8947 */ /* 0x002fea0003800000 */
.L_x_177:
        /* <DEDUP_REMOVED lines=9> */
.L_x_179:
[----:B------:R-:W-:-:S04]  /*4dc0*/  UIADD3 UR5, UPT, UPT, UR5, 0x1, URZ ;  /* 0x0000000105057890 */ /* 0x000fc8000fffe0ff */
[----:B------:R-:W-:-:S04]  /*4dd0*/  UISETP.NE.AND UP0, UPT, UR5, 0x3, UPT ;  /* 0x000000030500788c */ /* 0x000fc8000bf05270 */
[----:B------:R-:W-:Y:S02]  /*4de0*/  USEL UR4, URZ, 0x1, UP0 ;  /* 0x00000001ff047887 */ /* 0x000fe40008000000 */
[----:B------:R-:W-:-:S04]  /*4df0*/  USEL UR5, UR5, URZ, UP0 ;  /* 0x000000ff05057287 */ /* 0x000fc80008000000 */
[----:B------:R-:W-:Y:S01]  /*4e00*/  ULEA UR5, UR5, UR7, 0x3 ;  /* 0x0000000705057291 */ /* 0x000fe2000f8e18ff */
[----:B-1----:R-:W-:-:S04]  /*4e10*/  LOP3.LUT R2, R32, UR4, RZ, 0x3c, !PT ;  /* 0x0000000420027c12 */ /* 0x002fc8000f8e3cff */
[----:B------:R-:W-:Y:S01]  /*4e20*/  SHF.L.U32 R2, R2, 0x1f, RZ ;  /* 0x0000001f02027819 */ /* 0x000fe200000006ff */
[----:B------:R-:W-:-:S07]  /*4e30*/  IMAD.U32 R0, RZ, RZ, UR5 ;  /* 0x00000005ff007e24 */ /* 0x000fce000f8e00ff */
.L_x_89:
[----:B-1----:R1:W3:Y:S02]  /*4e40*/  SYNCS.PHASECHK.TRANS64.TRYWAIT P0, [R0+URZ], R2 ;  /* 0x00000002000075a7 */ /* 0x0022e400080011ff */
[----:B---3--:R-:W-:Y:S05]  /*4e50*/  @!P0 NANOSLEEP.SYNCS 0x989680 ;  /* 0x009896800000895d */ /* 0x008fea0003900000 */
[----:B------:R-:W3:Y:S02]  /*4e60*/  @!P0 SYNCS.PHASECHK.TRANS64 P0, [R0+URZ], R2 ;  /* 0x00000002000085a7 */ /* 0x000ee400080010ff */
[----:B--23--:R-:W-:Y:S05]  /*4e70*/  @P0 EXIT ;  /* 0x000000000000094d */ /* 0x00cfea0003800000 */
[----:B------:R-:W-:Y:S05]  /*4e80*/  BRA `(.L_x_89) ;  /* 0xfffffffc00ec7947 */ /* 0x000fea000383ffff */
.L_x_77:
[----:B------:R-:W-:-:S06]  /*4e90*/  UISETP.GE.AND UP1, UPT, UR8, 0x4, UPT ;  /* 0x000000040800788c */ /* 0x000fcc000bf26270 */
[----:B------:R-:W-:-:S13]  /*4ea0*/  PLOP3.LUT P0, PT, PT, PT, UP1, 0x80, 0x8 ;  /* 0x000000000008781c */ /* 0x000fda0003f0f018 */
[----:B------:R-:W-:Y:S05]  /*4eb0*/  @!P0 EXIT ;  /* 0x000000000000894d */ /* 0x000fea0003800000 */
[----:B------:R-:W-:Y:S01]  /*4ec0*/  BAR.SYNC.DEFER_BLOCKING 0x6, 0xa0 ;  /* 0x0182800000007b1d */ /* 0x000fe20000010000 */
[C---:B------:R-:W-:Y:S01]  /*4ed0*/  IMAD.SHL.U32 R3, R70.reuse, 0x20, RZ ;  /* 0x0000002046037824 */ /* 0x040fe200078e00ff */
[C---:B------:R-:W-:Y:S01]  /*4ee0*/  LOP3.LUT P0, RZ, R70.reuse, 0x4, RZ, 0xc0, !PT ;  /* 0x0000000446ff7812 */ /* 0x040fe2000780c0ff */
[C---:B------:R-:W-:Y:S02]  /*4ef0*/  IMAD.SHL.U32 R64, R70.reuse, 0x10, RZ ;  /* 0x0000001046407824 */ /* 0x040fe400078e00ff */
[C---:B------:R-:W-:Y:S01]  /*4f00*/  IMAD.SHL.U32 R2, R70.reuse, 0x4, RZ ;  /* 0x0000000446027824 */ /* 0x040fe200078e00ff */
[----:B------:R-:W-:Y:S02]  /*4f10*/  UMOV UR48, 0x400 ;  /* 0x0000040000307882 */ /* 0x000fe40000000000 */
[----:B------:R-:W1:Y:S01]  /*4f20*/  LDC R63, c[0x0][0x370] ;  /* 0x0000dc00ff3f7b82 */ /* 0x000e620000000800 */
[----:B------:R-:W-:Y:S01]  /*4f30*/  ULEA UR48, UR37, UR48, 0x18 ;  /* 0x0000003025307291 */ /* 0x000fe2000f8ec0ff */
[----:B------:R-:W-:Y:S01]  /*4f40*/  LOP3.LUT R4, R3, 0xc0, RZ, 0xc0, !PT ;  /* 0x000000c003047812 */ /* 0x000fe200078ec0ff */
[----:B------:R-:W-:Y:S01]  /*4f50*/  IMAD.U32 R32, R70, 0x10000, RZ ;  /* 0x0001000046207824 */ /* 0x000fe200078e00ff */
[----:B------:R-:W-:Y:S01]  /*4f60*/  LOP3.LUT R64, R64, 0x600, RZ, 0xc0, !PT ;  /* 0x0000060040407812 */ /* 0x000fe200078ec0ff */
[----:B------:R-:W-:Y:S01]  /*4f70*/  IMAD.MOV.U32 R69, RZ, RZ, 0x10 ;  /* 0x00000010ff457424 */ /* 0x000fe200078e00ff */
[----:B------:R-:W-:Y:S01]  /*4f80*/  LOP3.LUT R2, R4, 0x18, R2, 0xf8, !PT ;  /* 0x0000001804027812 */ /* 0x000fe200078ef802 */
[----:B------:R-:W-:Y:S01]  /*4f90*/  IMAD.MOV.U32 R31, RZ, RZ, RZ ;  /* 0x000000ffff1f7224 */ /* 0x000fe200078e00ff */
[----:B------:R-:W2:Y:S01]  /*4fa0*/  LDC R28, c[0x0][0xb0c] ;  /* 0x0002c300ff1c7b82 */ /* 0x000ea20000000800 */
[----:B------:R-:W-:Y:S01]  /*4fb0*/  SHF.R.U32.HI R4, RZ, 0x1, R70 ;  /* 0x00000001ff047819 */ /* 0x000fe20000011646 */
[----:B------:R-:W-:Y:S01]  /*4fc0*/  IMAD.MOV.U32 R68, RZ, RZ, RZ ;  /* 0x000000ffff447224 */ /* 0x000fe200078e00ff */
[--C-:B------:R-:W-:Y:S01]  /*4fd0*/  LOP3.LUT R64, R64, 0x20, R3.reuse, 0xf8, !PT ;  /* 0x0000002040407812 */ /* 0x100fe200078ef803 */
[----:B------:R-:W-:Y:S01]  /*4fe0*/  IMAD.MOV.U32 R73, RZ, RZ, RZ ;  /* 0x000000ffff497224 */ /* 0x000fe200078e00ff */
[----:B------:R-:W-:Y:S01]  /*4ff0*/  LOP3.LUT R32, R32, 0x600000, RZ, 0xc0, !PT ;  /* 0x0060000020207812 */ /* 0x000fe200078ec0ff */
[----:B------:R-:W-:Y:S01]  /*5000*/  IMAD.MOV.U32 R67, RZ, RZ, RZ ;  /* 0x000000ffff437224 */ /* 0x000fe200078e00ff */
[----:B------:R-:W-:Y:S01]  /*5010*/  LOP3.LUT R2, R2, 0x8, R4, 0x78, !PT ;  /* 0x0000000802027812 */ /* 0x000fe200078e7804 */
[----:B------:R-:W4:Y:S01]  /*5020*/  LDC R61, c[0x0][0xb20] ;  /* 0x0002c800ff3d7b82 */ /* 0x000f220000000800 */
[----:B------:R-:W3:Y:S01]  /*5030*/  LDS R0, [UR48+0x1c0] ;  /* 0x0001c030ff007984 */ /* 0x000ee20008000800 */
[----:B------:R-:W-:Y:S01]  /*5040*/  LOP3.LUT R64, R64, 0x100, R3, 0xf8, !PT ;  /* 0x0000010040407812 */ /* 0x000fe200078ef803 */
[----:B------:R-:W1:Y:S01]  /*5050*/  LDCU.64 UR54, c[0x0][0x348] ;  /* 0x00006900ff3677ac */ /* 0x000e620008000a00 */
[----:B------:R-:W-:-:S02]  /*5060*/  LOP3.LUT R70, R70, 0x60, RZ, 0xc0, !PT ;  /* 0x0000006046467812 */ /* 0x000fc400078ec0ff */
[----:B------:R-:W-:Y:S01]  /*5070*/  LOP3.LUT R64, R64, R2, RZ, 0xfc, !PT ;  /* 0x0000000240407212 */ /* 0x000fe200078efcff */
[----:B------:R-:W1:Y:S01]  /*5080*/  LDCU.64 UR38, c[0x0][0x888] ;  /* 0x00011100ff2677ac */ /* 0x000e620008000a00 */
[----:B------:R-:W1:Y:S01]  /*5090*/  LDC R27, c[0x0][0xb30] ;  /* 0x0002cc00ff1b7b82 */ /* 0x000e620000000800 */
[----:B------:R-:W-:Y:S01]  /*50a0*/  SEL R69, R69, 0xfffffff0, !P0 ;  /* 0xfffffff045457807 */ /* 0x000fe20004000000 */
[----:B------:R-:W1:Y:S01]  /*50b0*/  LDCU.64 UR44, c[0x0][0x890] ;  /* 0x00011200ff2c77ac */ /* 0x000e620008000a00 */
[----:B------:R-:W-:-:S05]  /*50c0*/  UMOV UR51, 0x1 ;  /* 0x0000000100337882 */ /* 0x000fca0000000000 */
[----:B------:R-:W1:Y:S01]  /*50d0*/  LDC.64 R56, c[0x0][0xb10] ;  /* 0x0002c400ff387b82 */ /* 0x000e620000000a00 */
[----:B------:R-:W-:Y:S01]  /*50e0*/  UMOV UR56, URZ ;  /* 0x000000ff00387c82 */ /* 0x000fe20008000000 */
[----:B------:R-:W-:Y:S01]  /*50f0*/  UIADD3 UR52, UPT, UPT, UR48, 0x200, URZ ;  /* 0x0000020030347890 */ /* 0x000fe2000fffe0ff */
[----:B------:R-:W-:Y:S01]  /*5100*/  UMOV UR50, URZ ;  /* 0x000000ff00327c82 */ /* 0x000fe20008000000 */
[----:B------:R-:W-:-:S04]  /*5110*/  UMOV UR49, URZ ;  /* 0x000000ff00317c82 */ /* 0x000fc80008000000 */
[----:B------:R-:W1:Y:S08]  /*5120*/  LDC.64 R24, c[0x0][0xb18] ;  /* 0x0002c600ff187b82 */ /* 0x000e700000000a00 */
[----:B------:R-:W1:Y:S08]  /*5130*/  LDC.64 R22, c[0x0][0xb28] ;  /* 0x0002ca00ff167b82 */ /* 0x000e700000000a00 */
[----:B------:R-:W1:Y:S01]  /*5140*/  LDC.64 R54, c[0x0][0x8b0] ;  /* 0x00022c00ff367b82 */ /* 0x000e620000000a00 */
[----:B---3--:R-:W-:-:S07]  /*5150*/  IMAD.IADD R32, R0, 0x1, R32 ;  /* 0x0000000100207824 */ /* 0x008fce00078e0220 */
[----:B------:R-:W3:Y:S08]  /*5160*/  LDC.64 R52, c[0x0][0x8a8] ;  /* 0x00022a00ff347b82 */ /* 0x000ef00000000a00 */
[----:B--2-4-:R-:W1:Y:S02]  /*5170*/  LDC R62, c[0x0][0x374] ;  /* 0x0000dd00ff3e7b82 */ /* 0x014e640000000800 */
.L_x_120:
[----:B------:R-:W-:Y:S02]  /*5180*/  LEA R0, R73, UR48, 0x3 ;  /* 0x0000003049007c11 */ /* 0x000fe4000f8e18ff */
[----:B------:R-:W-:Y:S02]  /*5190*/  SHF.L.U32 R2, R67, 0x1f, RZ ;  /* 0x0000001f43027819 */ /* 0x000fe400000006ff */
[----:B-1----:R-:W-:Y:S02]  /*51a0*/  LEA R16, R73, UR48, 0x4 ;  /* 0x0000003049107c11 */ /* 0x002fe4000f8e20ff */
[----:B------:R-:W2:Y:S02]  /*51b0*/  SYNCS.PHASECHK.TRANS64.TRYWAIT P0, [R0+URZ+0x110], R2 ;  /* 0x00011002000075a7 */ /* 0x000ea400080011ff */
[----:B--2---:R-:W-:Y:S05]  /*51c0*/  @!P0 BRA `(.L_x_90) ;  /* 0x0000002c00748947 */ /* 0x004fea0003800000 */
.L_x_180:
[----:B------:R-:W4:Y:S01]  /*51d0*/  LDC.64 R10, c[0x0][0xb10] ;  /* 0x0002c400ff0a7b82 */ /* 0x000f220000000a00 */
[----:B------:R-:W3:Y:S01]  /*51e0*/  LDS.128 R16, [R16+0x1a0] ;  /* 0x0001a00010107984 */ /* 0x000ee20000000c00 */
[----:B-1----:R-:W-:Y:S01]  /*51f0*/  ISETP.NE.AND P1, PT, R27, 0x1, PT ;  /* 0x000000011b00780c */ /* 0x002fe20003f25270 */
[----:B--2---:R-:W-:Y:S01]  /*5200*/  VIADD R0, R0, 0x120 ;  /* 0x0000012000007836 */ /* 0x004fe20000000000 */
[----:B------:R-:W-:Y:S04]  /*5210*/  ISETP.GE.AND P0, PT, R26, 0x1, PT ;  /* 0x000000011a00780c */ /* 0x000fe80003f06270 */
[----:B------:R-:W1:Y:S01]  /*5220*/  LDC.64 R8, c[0x0][0xb18] ;  /* 0x0002c600ff087b82 */ /* 0x000e620000000a00 */
[----:B------:R-:W-:Y:S01]  /*5230*/  PRMT R0, RZ, 0x654, R0 ;  /* 0x00000654ff007816 */ /* 0x000fe20000000000 */
[----:B------:R-:W-:Y:S01]  /*5240*/  @!PT LDS RZ, [RZ] ;  /* 0x00000000fffff984 */ /* 0x000fe20000000800 */
[----:B------:R-:W-:Y:S01]  /*5250*/  @!PT LDS RZ, [RZ] ;  /* 0x00000000fffff984 */ /* 0x000fe20000000800 */
[----:B------:R-:W-:Y:S01]  /*5260*/  @!PT LDS RZ, [RZ] ;  /* 0x00000000fffff984 */ /* 0x000fe20000000800 */
[----:B------:R-:W-:Y:S01]  /*5270*/  @!PT LDS RZ, [RZ] ;  /* 0x00000000fffff984 */ /* 0x000fe20000000800 */
[----:B------:R2:W-:Y:S06]  /*5280*/  MEMBAR.ALL.CTA ;  /* 0x0000000000007992 */ /* 0x0005ec0000008000 */
[----:B--2---:R-:W2:Y:S01]  /*5290*/  FENCE.VIEW.ASYNC.S ;  /* 0x00000000000073c6 */ /* 0x004ea20000000000 */
[----:B------:R-:W1:Y:S08]  /*52a0*/  @!P1 LDC R12, c[0x0][0xb20] ;  /* 0x0002c800ff0c9b82 */ /* 0x000e700000000800 */
[----:B------:R-:W1:Y:S01]  /*52b0*/  @!P1 LDC R7, c[0x0][0xb0c] ;  /* 0x0002c300ff079b82 */ /* 0x000e620000000800 */
[----:B--2---:R2:W-:Y:S01]  /*52c0*/  SYNCS.ARRIVE.TRANS64.RED.A1T0 RZ, [R0+URZ], RZ ;  /* 0x000000ff00ff79a7 */ /* 0x0045e200081004ff */
[----:B---3--:R-:W-:Y:S04]  /*52d0*/  LOP3.LUT P4, RZ, R18, 0x1, RZ, 0xc0, !PT ;  /* 0x0000000112ff7812 */ /* 0x008fe8000788c0ff */
[----:B------:R-:W-:Y:S09]  /*52e0*/  P2R R71, PR, RZ, 0x10 ;  /* 0x00000010ff477803 */ /* 0x000ff20000000000 */
[----:B------:R-:W-:Y:S02]  /*52f0*/  @P4 MOV R30, R16 ;  /* 0x00000010001e4202 */ /* 0x000fe40000000f00 */
[----:B------:R-:W-:Y:S01]  /*5300*/  @P4 LOP3.LUT R29, R17, 0xffff, RZ, 0xc0, !PT ;  /* 0x0000ffff111d4812 */ /* 0x000fe200078ec0ff */
[----:B--2-4-:R-:W-:Y:S06]  /*5310*/  @!P0 BRA `(.L_x_91) ;  /* 0x0000000000a48947 */ /* 0x014fec0003800000 */
[----:B------:R-:W-:Y:S01]  /*5320*/  IMAD.HI.U32 R0, R62, R25, RZ ;  /* 0x000000193e007227 */ /* 0x000fe200078e00ff */
[----:B------:R-:W-:Y:S02]  /*5330*/  ISETP.NE.AND P0, PT, R24, 0x1, PT ;  /* 0x000000011800780c */ /* 0x000fe40003f05270 */
[----:B------:R-:W-:Y:S01]  /*5340*/  ISETP.NE.AND P2, PT, R26, 0x1, PT ;  /* 0x000000011a00780c */ /* 0x000fe20003f45270 */
[----:B------:R-:W-:Y:S01]  /*5350*/  IMAD.HI.U32 R4, R63, R56, RZ ;  /* 0x000000383f047227 */ /* 0x000fe200078e00ff */
[----:B------:R-:W-:Y:S02]  /*5360*/  SHF.R.U32.HI R0, RZ, R61, R0 ;  /* 0x0000003dff007219 */ /* 0x000fe40000011600 */
[----:B------:R-:W-:Y:S01]  /*5370*/  ISETP.NE.AND P3, PT, R28, 0x1, PT ;  /* 0x000000011c00780c */ /* 0x000fe20003f65270 */
[----:B------:R-:W-:Y:S01]  /*5380*/  IMAD.HI.U32 R6, R29, R25, RZ ;  /* 0x000000191d067227 */ /* 0x000fe200078e00ff */
[-C--:B------:R-:W-:Y:S02]  /*5390*/  SHF.R.U32.HI R4, RZ, R57.reuse, R4 ;  /* 0x00000039ff047219 */ /* 0x080fe40000011604 */
[----:B------:R-:W-:Y:S01]  /*53a0*/  SEL R0, R62, R0, !P0 ;  /* 0x000000003e007207 */ /* 0x000fe20004000000 */
[----:B------:R-:W-:Y:S01]  /*53b0*/  IMAD.HI.U32 R5, R30, R56, RZ ;  /* 0x000000381e057227 */ /* 0x000fe200078e00ff */
[----:B------:R-:W-:Y:S03]  /*53c0*/  SEL R4, R63, R4, !P3 ;  /* 0x000000043f047207 */ /* 0x000fe60005800000 */
[-C--:B------:R-:W-:Y:S01]  /*53d0*/  IMAD.HI.U32 R3, R0, R22.reuse, RZ ;  /* 0x0000001600037227 */ /* 0x080fe200078e00ff */
[----:B------:R-:W-:Y:S03]  /*53e0*/  SHF.R.U32.HI R5, RZ, R57, R5 ;  /* 0x00000039ff057219 */ /* 0x000fe60000011605 */
[----:B------:R-:W-:Y:S01]  /*53f0*/  IMAD.HI.U32 R2, R4, R22, RZ ;  /* 0x0000001604027227 */ /* 0x000fe200078e00ff */
[----:B------:R-:W-:Y:S02]  /*5400*/  @P2 SHF.R.U32.HI R0, RZ, R23, R3 ;  /* 0x00000017ff002219 */ /* 0x000fe40000011603 */
[----:B------:R-:W-:Y:S02]  /*5410*/  SHF.R.U32.HI R3, RZ, R61, R6 ;  /* 0x0000003dff037219 */ /* 0x000fe40000011606 */
[----:B------:R-:W-:Y:S01]  /*5420*/  @P2 SHF.R.U32.HI R4, RZ, R23, R2 ;  /* 0x00000017ff042219 */ /* 0x000fe20000011602 */
[----:B------:R-:W-:Y:S01]  /*5430*/  IMAD R0, R26, R0, RZ ;  /* 0x000000001a007224 */ /* 0x000fe200078e02ff */
[----:B------:R-:W-:Y:S02]  /*5440*/  SEL R3, R29, R3, !P0 ;  /* 0x000000031d037207 */ /* 0x000fe40004000000 */
[----:B------:R-:W-:Y:S01]  /*5450*/  SEL R2, R30, R5, !P3 ;  /* 0x000000051e027207 */ /* 0x000fe20005800000 */
[----:B------:R-:W-:Y:S01]  /*5460*/  IMAD R5, R26, R4, RZ ;  /* 0x000000041a057224 */ /* 0x000fe200078e02ff */
[C---:B------:R-:W-:Y:S01]  /*5470*/  ISETP.GE.AND P0, PT, R3.reuse, R0, PT ;  /* 0x000000000300720c */ /* 0x040fe20003f06270 */
[C---:B------:R-:W-:Y:S03]  /*5480*/  IMAD.HI.U32 R0, R3.reuse, R22, RZ ;  /* 0x0000001603007227 */ /* 0x040fe600078e00ff */
[C---:B------:R-:W-:Y:S02]  /*5490*/  ISETP.GE.OR P0, PT, R2.reuse, R5, P0 ;  /* 0x000000050200720c */ /* 0x040fe40000706670 */
[----:B------:R-:W-:Y:S04]  /*54a0*/  SHF.R.U32.HI R0, RZ, R23, R0 ;  /* 0x00000017ff007219 */ /* 0x000fe80000011600 */
[C---:B------:R-:W-:Y:S05]  /*54b0*/  SEL R6, R3.reuse, R0, !P2 ;  /* 0x0000000003067207 */ /* 0x040fea0005000000 */
        /* <DEDUP_REMOVED lines=14> */
[----:B------:R-:W-:Y:S07]  /*55a0*/  IMAD R29, R3, R24, R29 ;  /* 0x00000018031d7224 */ /* 0x000fee00078e021d */
.L_x_91:
[----:B-1----:R-:W-:Y:S01]  /*55b0*/  @!P1 ISETP.NE.AND P0, PT, R8, 0x1, PT ;  /* 0x000000010800980c */ /* 0x002fe20003f05270 */
[----:B------:R-:W-:Y:S01]  /*55c0*/  @!P1 IMAD.HI.U32 R0, R30, R10, RZ ;  /* 0x0000000a1e009227 */ /* 0x000fe200078e00ff */
[----:B------:R-:W-:Y:S01]  /*55d0*/  @!P1 ISETP.NE.AND P2, PT, R7, 0x1, PT ;  /* 0x000000010700980c */ /* 0x000fe20003f45270 */
[----:B------:R-:W-:Y:S01]  /*55e0*/  ULOP3.LUT UP0, URZ, UR52, 0x1b0, URZ, 0xc0, !UPT ;  /* 0x000001b034ff7892 */ /* 0x000fe2000f80c0ff */
[----:B------:R-:W-:Y:S01]  /*55f0*/  R2UR UR42, R21 ;  /* 0x00000000152a72ca */ /* 0x000fe200000e0000 */
[----:B------:R-:W-:Y:S01]  /*5600*/  @!P1 IMAD.HI.U32 R2, R29, R9, RZ ;  /* 0x000000091d029227 */ /* 0x000fe200078e00ff */
[----:B------:R-:W-:Y:S02]  /*5610*/  @!P1 SHF.R.U32.HI R0, RZ, R11, R0 ;  /* 0x0000000bff009219 */ /* 0x000fe40000011600 */
[----:B------:R-:W-:Y:S01]  /*5620*/  R2UR UR41, R20 ;  /* 0x00000000142972ca */ /* 0x000fe200000e0000 */
[----:B------:R-:W-:Y:S01]  /*5630*/  VIADD R73, R73, 0x1 ;  /* 0x0000000149497836 */ /* 0x000fe20000000000 */
[----:B------:R-:W-:Y:S02]  /*5640*/  @!P1 SHF.R.U32.HI R2, RZ, R12, R2 ;  /* 0x0000000cff029219 */ /* 0x000fe40000011602 */
[----:B------:R-:W-:Y:S02]  /*5650*/  @!P1 SEL R3, R30, R0, !P2 ;  /* 0x000000001e039207 */ /* 0x000fe40005000000 */
[----:B------:R-:W-:Y:S02]  /*5660*/  @!P1 SEL R2, R29, R2, !P0 ;  /* 0x000000021d029207 */ /* 0x000fe40004000000 */
[----:B------:R-:W-:Y:S01]  /*5670*/  @P4 SHF.R.U32.HI R66, RZ, 0x10, R17 ;  /* 0x00000010ff424819 */ /* 0x000fe20000011611 */
[----:B------:R-:W-:Y:S02]  /*5680*/  USHF.L.U32 UR42, UR42, 0x6, URZ ;  /* 0x000000062a2a7899 */ /* 0x000fe400080006ff */
[----:B------:R-:W-:Y:S02]  /*5690*/  @!P1 IMAD.IADD R0, R2, 0x1, -R3 ;  /* 0x0000000102009824 */ /* 0x000fe400078e0a03 */
[----:B------:R-:W-:Y:S01]  /*56a0*/  @!P1 IMAD.IADD R2, R3, 0x1, -R2 ;  /* 0x0000000103029824 */ /* 0x000fe200078e0a02 */
[----:B------:R-:W-:Y:S01]  /*56b0*/  USHF.L.U32 UR41, UR41, 0x6, URZ ;  /* 0x0000000629297899 */ /* 0x000fe200080006ff */
[----:B------:R-:W-:Y:S02]  /*56c0*/  @!P1 IMAD R30, R0, R7, R30 ;  /* 0x00000007001e9224 */ /* 0x000fe400078e021e */
[----:B------:R-:W-:Y:S01]  /*56d0*/  @!P1 IMAD R29, R2, R8, R29 ;  /* 0x00000008021d9224 */ /* 0x000fe200078e021d */
[----:B------:R-:W-:Y:S08]  /*56e0*/  BRA.U !UP0, `(.L_x_92) ;  /* 0x00000001087c7547 */ /* 0x000ff0000b800000 */
[----:B------:R-:W1:Y:S01]  /*56f0*/  LDCU.64 UR8, c[0x4][0x80] ;  /* 0x01001000ff0877ac */ /* 0x000e620008000a00 */
[----:B------:R-:W-:Y:S01]  /*5700*/  MOV R2, 0x0 ;  /* 0x0000000000027802 */ /* 0x000fe20000000f00 */
[----:B------:R-:W-:Y:S02]  /*5710*/  HFMA2 R12, -RZ, RZ, 0, 5.9604644775390625e-08 ;  /* 0x00000001ff0c7431 */ /* 0x000fe400000001ff */
[----:B------:R-:W-:Y:S01]  /*5720*/  IMAD.MOV.U32 R8, RZ, RZ, 0x70 ;  /* 0x00000070ff087424 */ /* 0x000fe200078e00ff */
[----:B------:R2:W3:Y:S01]  /*5730*/  LDC.64 R14, c[0x4][R2] ;  /* 0x01000000020e7b82 */ /* 0x0004e20000000a00 */
[----:B------:R-:W4:Y:S01]  /*5740*/  LDCU.64 UR6, c[0x4][0x88] ;  /* 0x01001100ff0677ac */ /* 0x000f220008000a00 */
[----:B------:R-:W-:Y:S01]  /*5750*/  IMAD.MOV.U32 R13, RZ, RZ, RZ ;  /* 0x000000ffff0d7224 */ /* 0x000fe200078e00ff */
[----:B------:R-:W2:Y:S01]  /*5760*/  LDCU.64 UR4, c[0x4][0x8] ;  /* 0x01000100ff0477ac */ /* 0x000ea20008000a00 */
[----:B-1----:R-:W-:Y:S01]  /*5770*/  MOV R5, UR9 ;  /* 0x0000000900057c02 */ /* 0x002fe20008000f00 */
[----:B------:R-:W-:Y:S01]  /*5780*/  IMAD.U32 R4, RZ, RZ, UR8 ;  /* 0x00000008ff047e24 */ /* 0x000fe2000f8e00ff */
[----:B----4-:R-:W-:Y:S01]  /*5790*/  MOV R7, UR7 ;  /* 0x0000000700077c02 */ /* 0x010fe20008000f00 */
[----:B------:R-:W-:Y:S01]  /*57a0*/  IMAD.U32 R6, RZ, RZ, UR6 ;  /* 0x00000006ff067e24 */ /* 0x000fe2000f8e00ff */
[----:B--2---:R-:W-:Y:S01]  /*57b0*/  MOV R11, UR5 ;  /* 0x00000005000b7c02 */ /* 0x004fe20008000f00 */
[----:B------:R-:W-:Y:S02]  /*57c0*/  IMAD.U32 R10, RZ, RZ, UR4 ;  /* 0x00000004ff0a7e24 */ /* 0x000fe4000f8e00ff */
[----:B------:R-:W-:Y:S07]  /*57d0*/  LEPC R20, `(.L_x_93) ;  /* 0x000000001014794e */ /* 0x000fee0000000000 */
[----:B---3-5:R-:W-:Y:S05]  /*57e0*/  CALL.ABS.NOINC R14 ;  /* 0x000000000e007343 */ /* 0x028fea0003c00000 */
.L_x_93:
[----:B------:R-:W1:Y:S01]  /*57f0*/  LDCU.64 UR8, c[0x4][0x80] ;  /* 0x01001000ff0877ac */ /* 0x000e620008000a00 */
[----:B------:R-:W2:Y:S01]  /*5800*/  LDC.64 R2, c[0x4][R2] ;  /* 0x0100000002027b82 */ /* 0x000ea20000000a00 */
[----:B------:R-:W-:Y:S02]  /*5810*/  HFMA2 R12, -RZ, RZ, 0, 5.9604644775390625e-08 ;  /* 0x00000001ff0c7431 */ /* 0x000fe400000001ff */
[----:B------:R-:W-:Y:S02]  /*5820*/  IMAD.MOV.U32 R8, RZ, RZ, 0x70 ;  /* 0x00000070ff087424 */ /* 0x000fe400078e00ff */
[----:B------:R-:W-:Y:S01]  /*5830*/  IMAD.MOV.U32 R13, RZ, RZ, RZ ;  /* 0x000000ffff0d7224 */ /* 0x000fe200078e00ff */
[----:B------:R-:W3:Y:S01]  /*5840*/  LDCU.64 UR6, c[0x4][0x88] ;  /* 0x01001100ff0677ac */ /* 0x000ee20008000a00 */
[----:B------:R-:W4:Y:S01]  /*5850*/  LDCU.64 UR4, c[0x4][0x8] ;  /* 0x01000100ff0477ac */ /* 0x000f220008000a00 */
[----:B-1----:R-:W-:Y:S02]  /*5860*/  MOV R4, UR8 ;  /* 0x0000000800047c02 */ /* 0x002fe40008000f00 */
[----:B------:R-:W-:Y:S02]  /*5870*/  MOV R5, UR9 ;  /* 0x0000000900057c02 */ /* 0x000fe40008000f00 */
[----:B---3--:R-:W-:Y:S01]  /*5880*/  MOV R7, UR7 ;  /* 0x0000000700077c02 */ /* 0x008fe20008000f00 */
[----:B------:R-:W-:Y:S01]  /*5890*/  IMAD.U32 R6, RZ, RZ, UR6 ;  /* 0x00000006ff067e24 */ /* 0x000fe2000f8e00ff */
[----:B----4-:R-:W-:Y:S01]  /*58a0*/  MOV R11, UR5 ;  /* 0x00000005000b7c02 */ /* 0x010fe20008000f00 */
[----:B------:R-:W-:Y:S02]  /*58b0*/  IMAD.U32 R10, RZ, RZ, UR4 ;  /* 0x00000004ff0a7e24 */ /* 0x000fe4000f8e00ff */
[----:B------:R-:W-:Y:S07]  /*58c0*/  LEPC R20, `(.L_x_92) ;  /* 0x000000001014794e */ /* 0x000fee0000000000 */
[----:B--2---:R-:W-:Y:S05]  /*58d0*/  CALL.ABS.NOINC R2 ;  /* 0x0000000002007343 */ /* 0x004fea0003c00000 */
.L_x_92:
[----:B------:R-:W-:Y:S01]  /*58e0*/  ISETP.NE.U32.AND P4, PT, R54, RZ, PT ;  /* 0x000000ff3600720c */ /* 0x000fe20003f85070 */
[----:B------:R-:W-:Y:S01]  /*58f0*/  UISETP.NE.AND UP2, UPT, UR53, URZ, UPT ;  /* 0x000000ff3500728c */ /* 0x000fe2000bf45270 */
[----:B------:R-:W-:Y:S01]  /*5900*/  ISETP.NE.U32.AND P2, PT, RZ, UR38, PT ;  /* 0x00000026ff007c0c */ /* 0x000fe2000bf45070 */
[----:B------:R-:W-:Y:S01]  /*5910*/  UISETP.NE.U32.AND UP1, UPT, UR44, URZ, UPT ;  /* 0x000000ff2c00728c */ /* 0x000fe2000bf25070 */
[----:B------:R-:W-:Y:S01]  /*5920*/  ISETP.NE.AND.EX P4, PT, R55, RZ, PT, P4 ;  /* 0x000000ff3700720c */ /* 0x000fe20003f85340 */
[----:B------:R-:W-:Y:S01]  /*5930*/  UPLOP3.LUT UP0, UPT, UPT, UPT, UPT, 0x40, 0x4 ;  /* 0x000000000004789c */ /* 0x000fe20003f0e870 */
[----:B------:R-:W-:Y:S01]  /*5940*/  ISETP.NE.AND.EX P2, PT, RZ, UR39, PT, P2 ;  /* 0x00000027ff007c0c */ /* 0x000fe2000bf45320 */
[----:B------:R-:W-:Y:S01]  /*5950*/  UISETP.NE.AND.EX UP1, UPT, UR45, URZ, UPT, UP1 ;  /* 0x000000ff2d00728c */ /* 0x000fe2000bf25310 */
[----:B------:R-:W-:Y:S04]  /*5960*/  PLOP3.LUT P1, PT, PT, PT, UP2, 0x80, 0x8 ;  /* 0x000000000008781c */ /* 0x000fe80003f2f028 */
[----:B------:R-:W-:Y:S06]  /*5970*/  @UP2 UPLOP3.LUT UP0, UPT, UPT, UPT, UP1, 0x80, 0x8 ;  /* 0x000000000008289c */ /* 0x000fec0003f0f010 */
[----:B------:R-:W-:Y:S01]  /*5980*/  PLOP3.LUT P0, PT, PT, PT, UP0, 0x80, 0x8 ;  /* 0x000000000008781c */ /* 0x000fe20003f0f008 */
[----:B------:R-:W-:Y:S01]  /*5990*/  @!UPT UIADD3 URZ, UPT, UPT, URZ, URZ, URZ ;  /* 0x000000fffffff290 */ /* 0x000fe2000fffe0ff */
[----:B------:R-:W-:Y:S11]  /*59a0*/  BRA.U !UP1, `(.L_x_94) ;  /* 0x0000000109387547 */ /* 0x000ff6000b800000 */
[----:B------:R-:W-:Y:S01]  /*59b0*/  UISETP.NE.U32.AND UP0, UPT, UR38, URZ, UPT ;  /* 0x000000ff2600728c */ /* 0x000fe2000bf05070 */
[----:B------:R-:W-:Y:S02]  /*59c0*/  HFMA2 R0, -RZ, RZ, 0, 5.9604644775390625e-08 ;  /* 0x00000001ff007431 */ /* 0x000fe400000001ff */
[----:B------:R-:W-:Y:S01]  /*59d0*/  IMAD.MOV.U32 R60, RZ, RZ, 0x1 ;  /* 0x00000001ff3c7424 */ /* 0x000fe200078e00ff */
[----:B------:R-:W-:Y:S06]  /*59e0*/  UISETP.NE.AND.EX UP0, UPT, UR39, URZ, UPT, UP0 ;  /* 0x000000ff2700728c */ /* 0x000fec000bf05300 */
[----:B------:R-:W-:Y:S05]  /*59f0*/  PLOP3.LUT P3, PT, PT, PT, UP0, 0x80, 0x8 ;  /* 0x000000000008781c */ /* 0x000fea0003f6f008 */
[----:B------:R-:W1:Y:S01]  /*5a00*/  @UP0 LDCU.64 UR6, c[0x0][0x888] ;  /* 0x00011100ff0607ac */ /* 0x000e620008000a00 */
[----:B------:R-:W-:Y:S07]  /*5a10*/  @UP0 UIMAD UR4, UR36, UR44, URZ ;  /* 0x0000002c240402a4 */ /* 0x000fee000f8e02ff */
[----:B------:R-:W-:Y:S01]  /*5a20*/  @!P3 PRMT R60, R0, 0x7610, R60 ;  /* 0x00007610003cb816 */ /* 0x000fe2000000003c */
[----:B-1----:R-:W-:Y:S03]  /*5a30*/  @UP0 UIMAD.WIDE UR6, UR4, 0x4, UR6 ;  /* 0x00000004040608a5 */ /* 0x002fe6000f8e0206 */
[----:B------:R-:W1:Y:S03]  /*5a40*/  @!UP0 LDCU UR4, c[0x0][0x880] ;  /* 0x00011000ff0487ac */ /* 0x000e660008000800 */
[----:B------:R-:W-:Y:S01]  /*5a50*/  IMAD.U32 R2, RZ, RZ, UR6 ;  /* 0x00000006ff027e24 */ /* 0x000fe2000f8e00ff */
[----:B------:R-:W-:Y:S05]  /*5a60*/  MOV R3, UR7 ;  /* 0x0000000700037c02 */ /* 0x000fea0008000f00 */
[----:B-----5:R2:W5:Y:S02]  /*5a70*/  @P3 LDG.E R35, desc[UR46][R2.64] ;  /* 0x0000002e02233981 */ /* 0x020564000c1e1900 */
[----:B-12---:R-:W-:Y:S02]  /*5a80*/  @!P3 IMAD.U32 R35, RZ, RZ, UR4 ;  /* 0x00000004ff23be24 */ /* 0x006fe4000f8e00ff */
.L_x_94:
[----:B------:R-:W-:Y:S05]  /*5a90*/  @!P4 BRA `(.L_x_95) ;  /* 0x000000000020c947 */ /* 0x000fea0003800000 */
[----:B------:R-:W-:Y:S04]  /*5aa0*/  ISETP.NE.U32.AND P3, PT, R52, RZ, PT ;  /* 0x000000ff3400720c */ /* 0x000fe80003f65070 */
[----:B------:R-:W-:Y:S11]  /*5ab0*/  ISETP.NE.AND.EX P3, PT, R53, RZ, PT, P3 ;  /* 0x000000ff3500720c */ /* 0x000ff60003f65330 */
[----:B------:R-:W-:Y:S02]  /*5ac0*/  @!UPT UIADD3 URZ, UPT, UPT, URZ, URZ, URZ ;  /* 0x000000fffffff290 */ /* 0x000fe4000fffe0ff */
[----:B------:R-:W1:Y:S01]  /*5ad0*/  @P3 LDC.64 R2, c[0x0][0x8a8] ;  /* 0x00022a00ff023b82 */ /* 0x000e620000000a00 */
[----:B------:R-:W-:Y:S04]  /*5ae0*/  @P3 IMAD R0, R54, UR36, RZ ;  /* 0x0000002436003c24 */ /* 0x000fe8000f8e02ff */
[----:B-1----:R-:W-:Y:S05]  /*5af0*/  @P3 IMAD.WIDE R2, R0, 0x4, R2 ;  /* 0x0000000400023825 */ /* 0x002fea00078e0202 */
[----:B-----5:R1:W5:Y:S02]  /*5b00*/  @P3 LDG.E R33, desc[UR46][R2.64] ;  /* 0x0000002e02213981 */ /* 0x020364000c1e1900 */
[----:B-1----:R-:W2:Y:S02]  /*5b10*/  @!P3 LDC R33, c[0x0][0x8a0] ;  /* 0x00022800ff21bb82 */ /* 0x002ea40000000800 */
.L_x_95:
[----:B-----5:R-:W-:Y:S01]  /*5b20*/  FSETP.NEU.AND P3, PT, R35, RZ, PT ;  /* 0x000000ff2300720b */ /* 0x020fe20003f6d000 */
[----:B------:R-:W-:Y:S01]  /*5b30*/  IMAD.U32 R2, RZ, RZ, UR56 ;  /* 0x00000038ff027e24 */ /* 0x000fe2000f8e00ff */
[----:B------:R-:W-:Y:S01]  /*5b40*/  SEL R5, RZ, 0xffffffff, P2 ;  /* 0xffffffffff057807 */ /* 0x000fe20001000000 */
[----:B------:R-:W-:Y:S01]  /*5b50*/  ULOP3.LUT UR4, UR51, 0x1, URZ, 0x3c, !UPT ;  /* 0x0000000133047892 */ /* 0x000fe2000f8e3cff */
[----:B------:R-:W-:Y:S01]  /*5b60*/  @P1 LOP3.LUT P2, RZ, R60, 0xff, RZ, 0xc0, !PT ;  /* 0x000000ff3cff1812 */ /* 0x000fe2000784c0ff */
[----:B------:R-:W-:Y:S01]  /*5b70*/  BSSY B1, `(.L_x_96) ;  /* 0x000003d000017945 */ /* 0x000fe20003800000 */
[----:B------:R-:W-:Y:S01]  /*5b80*/  @P1 SEL R0, RZ, 0xffffffff, P3 ;  /* 0xffffffffff001807 */ /* 0x000fe20001800000 */
[----:B------:R-:W-:Y:S01]  /*5b90*/  IMAD.MOV.U32 R47, RZ, RZ, 0x1 ;  /* 0x00000001ff2f7424 */ /* 0x000fe200078e00ff */
[----:B------:R-:W-:Y:S01]  /*5ba0*/  LEA R2, R2, UR48, 0x3 ;  /* 0x0000003002027c11 */ /* 0x000fe2000f8e18ff */
[----:B------:R-:W-:Y:S01]  /*5bb0*/  IMAD.U32 R45, RZ, RZ, UR4 ;  /* 0x00000004ff2d7e24 */ /* 0x000fe2000f8e00ff */
[----:B------:R-:W-:Y:S01]  /*5bc0*/  @P0 SEL R0, R5, R0, !P2 ;  /* 0x0000000005000207 */ /* 0x000fe20005000000 */
[----:B------:R-:W-:Y:S01]  /*5bd0*/  IMAD.U32 R46, RZ, RZ, UR56 ;  /* 0x00000038ff2e7e24 */ /* 0x000fe2000f8e00ff */
[C---:B------:R-:W-:Y:S02]  /*5be0*/  LEA R44, R31.reuse, UR48, 0x3 ;  /* 0x000000301f2c7c11 */ /* 0x040fe4000f8e18ff */
[----:B------:R-:W-:Y:S02]  /*5bf0*/  CS2R R50, SRZ ;  /* 0x0000000000327805 */ /* 0x000fe4000001ff00 */
[----:B------:R-:W-:Y:S02]  /*5c00*/  @P1 LOP3.LUT R0, R0, 0x1, RZ, 0xc0, !PT ;  /* 0x0000000100001812 */ /* 0x000fe400078ec0ff */
[----:B------:R-:W-:Y:S02]  /*5c10*/  CS2R R48, SRZ ;  /* 0x0000000000307805 */ /* 0x000fe4000001ff00 */
[----:B------:R-:W-:Y:S02]  /*5c20*/  SHF.L.U32 R3, R68, 0x1f, RZ ;  /* 0x0000001f44037819 */ /* 0x000fe400000006ff */
[----:B------:R-:W-:Y:S02]  /*5c30*/  CS2R R42, SRZ ;  /* 0x00000000002a7805 */ /* 0x000fe4000001ff00 */
[----:B------:R-:W-:Y:S02]  /*5c40*/  ISETP.NE.U32.OR P5, PT, R0, 0x1, !P1 ;  /* 0x000000010000780c */ /* 0x000fe40004fa5470 */
[----:B------:R-:W-:Y:S02]  /*5c50*/  CS2R R40, SRZ ;  /* 0x0000000000287805 */ /* 0x000fe4000001ff00 */
[----:B------:R-:W-:Y:S02]  /*5c60*/  PLOP3.LUT P2, PT, PT, PT, UP1, 0x80, 0x8 ;  /* 0x000000000008781c */ /* 0x000fe40003f4f018 */
[----:B------:R-:W-:Y:S02]  /*5c70*/  LEA.HI R34, R31, R31, RZ, 0x1 ;  /* 0x0000001f1f227211 */ /* 0x000fe400078f08ff */
[----:B------:R-:W-:Y:S02]  /*5c80*/  LOP3.LUT P4, R72, R60, 0xff, RZ, 0xc0, !PT ;  /* 0x000000ff3c487812 */ /* 0x000fe4000788c0ff */
[----:B------:R-:W-:Y:S02]  /*5c90*/  SEL R4, RZ, 0xffffffff, P3 ;  /* 0xffffffffff047807 */ /* 0x000fe40001800000 */
[----:B------:R-:W-:Y:S02]  /*5ca0*/  P2R R74, PR, RZ, 0x20 ;  /* 0x00000020ff4a7803 */ /* 0x000fe40000000000 */
[----:B------:R-:W-:Y:S03]  /*5cb0*/  @P5 SHF.L.U32 R0, R45, 0x1f, RZ ;  /* 0x0000001f2d005819 */ /* 0x000fe600000006ff */
[----:B------:R-:W-:Y:S01]  /*5cc0*/  @P2 SEL R4, R5, R4, !P4 ;  /* 0x0000000405042207 */ /* 0x000fe20006000000 */
[----:B------:R1:W3:Y:S03]  /*5cd0*/  @P5 SYNCS.PHASECHK.TRANS64.TRYWAIT P1, [R2+URZ+0xd0], R0 ;  /* 0x0000d000020055a7 */ /* 0x0002e600080211ff */
[----:B------:R-:W-:Y:S04]  /*5ce0*/  LOP3.LUT R4, R4, 0x1, RZ, 0xc0, !PT ;  /* 0x0000000104047812 */ /* 0x000fe800078ec0ff */
[----:B------:R-:W-:Y:S04]  /*5cf0*/  ISETP.NE.U32.AND P2, PT, R4, 0x1, PT ;  /* 0x000000010400780c */ /* 0x000fe80003f45070 */
[----:B------:R-:W-:Y:S01]  /*5d00*/  P2R R76, PR, RZ, 0x4 ;  /* 0x00000004ff4c7803 */ /* 0x000fe20000000000 */
[----:B------:R4:W2:Y:S01]  /*5d10*/  SYNCS.PHASECHK.TRANS64.TRYWAIT P0, [R44+URZ+0x130], R3 ;  /* 0x000130032c0075a7 */ /* 0x0008a200080011ff */
[C---:B-1----:R-:W-:Y:S01]  /*5d20*/  IMAD.SHL.U32 R0, R34.reuse, 0x20, RZ ;  /* 0x0000002022007824 */ /* 0x042fe200078e00ff */
[----:B------:R-:W-:Y:S04]  /*5d30*/  LOP3.LUT R34, R34, 0xffe, RZ, 0xc0, !PT ;  /* 0x00000ffe22227812 */ /* 0x000fe800078ec0ff */
[----:B------:R-:W-:Y:S01]  /*5d40*/  LOP3.LUT R0, R0, 0xffffffc0, RZ, 0xc0, !PT ;  /* 0xffffffc000007812 */ /* 0x000fe200078ec0ff */
[----:B------:R-:W-:Y:S04]  /*5d50*/  IMAD.IADD R34, R31, 0x1, -R34 ;  /* 0x000000011f227824 */ /* 0x000fe800078e0a22 */
[----:B------:R-:W-:Y:S04]  /*5d60*/  IMAD.IADD R0, R32, 0x1, R0 ;  /* 0x0000000120007824 */ /* 0x000fe800078e0200 */
[----:B------:R-:W-:Y:S01]  /*5d70*/  IMAD R34, R34, 0x100000, R0 ;  /* 0x0010000022227824 */ /* 0x000fe200078e0200 */
[----:B---3--:R-:W-:Y:S01]  /*5d80*/  @P5 SEL R47, RZ, 0x1, !P1 ;  /* 0x00000001ff2f5807 */ /* 0x008fe20004800000 */
[----:B----4-:R-:W-:Y:S06]  /*5d90*/  @!P5 BRA `(.L_x_97) ;  /* 0x000000000068d947 */ /* 0x010fec0003800000 */
[----:B------:R-:W-:Y:S01]  /*5da0*/  HFMA2 R43, -RZ, RZ, 0, 0 ;  /* 0x00000000ff2b7431 */ /* 0x000fe200000001ff */
[----:B------:R-:W-:Y:S01]  /*5db0*/  ISETP.NE.AND P1, PT, R47, RZ, PT ;  /* 0x000000ff2f00720c */ /* 0x000fe20003f25270 */
[----:B------:R-:W-:Y:S01]  /*5dc0*/  IMAD.U32 R0, RZ, RZ, UR56 ;  /* 0x00000038ff007e24 */ /* 0x000fe2000f8e00ff */
[----:B------:R-:W-:Y:S11]  /*5dd0*/  BSSY B0, `(.L_x_98) ;  /* 0x0000005000007945 */ /* 0x000ff60003800000 */
[----:B------:R-:W-:Y:S05]  /*5de0*/  @P1 BRA `(.L_x_99) ;  /* 0x00000000000c1947 */ /* 0x000fea0003800000 */
[----:B------:R-:W-:Y:S04]  /*5df0*/  SHF.L.U32 R4, R45, 0x1f, RZ ;  /* 0x0000001f2d047819 */ /* 0x000fe800000006ff */
[----:B------:R-:W1:Y:S02]  /*5e00*/  SYNCS.PHASECHK.TRANS64.TRYWAIT P1, [R2+URZ+0xd0], R4 ;  /* 0x0000d004020075a7 */ /* 0x000e6400080211ff */
[----:B-1----:R-:W-:Y:S05]  /*5e10*/  @!P1 BRA `(.L_x_100) ;  /* 0x0000002000749947 */ /* 0x002fea0003800000 */
.L_x_99:
[----:B------:R-:W-:Y:S05]  /*5e20*/  BSYNC B0 ;  /* 0x0000000000007941 */ /* 0x000fea0003800000 */
.L_x_98:
[----:B------:R-:W-:Y:S01]  /*5e30*/  ISETP.NE.AND P1, PT, R76, RZ, PT ;  /* 0x000000ff4c00720c */ /* 0x000fe20003f25270 */
[----:B------:R-:W-:Y:S01]  /*5e40*/  IMAD.MOV.U32 R42, RZ, RZ, RZ ;  /* 0x000000ffff2a7224 */ /* 0x000fe200078e00ff */
[----:B------:R-:W-:Y:S02]  /*5e50*/  CS2R R40, SRZ ;  /* 0x0000000000287805 */ /* 0x000fe4000001ff00 */
[----:B------:R-:W-:Y:S02]  /*5e60*/  CS2R R50, SRZ ;  /* 0x0000000000327805 */ /* 0x000fe4000001ff00 */
[----:B------:R-:W-:Y:S07]  /*5e70*/  CS2R R48, SRZ ;  /* 0x0000000000307805 */ /* 0x000fee000001ff00 */
[----:B-1----:R-:W-:Y:S01]  /*5e80*/  @P1 IMAD R2, R0, 0x800, R64 ;  /* 0x0000080000021824 */ /* 0x002fe200078e0240 */
[----:B------:R-:W-:Y:S05]  /*5e90*/  @P1 WARPSYNC.ALL ;  /* 0x0000000000001948 */ /* 0x000fea0003800000 */
[----:B------:R-:W-:Y:S01]  /*5ea0*/  @P1 LEA R2, R2, UR48, 0x1 ;  /* 0x0000003002021c11 */ /* 0x000fe2000f8e08ff */
[----:B------:R-:W-:Y:S04]  /*5eb0*/  UIADD3 UR5, UPT, UPT, UR56, 0x1, URZ ;  /* 0x0000000138057890 */ /* 0x000fe8000fffe0ff */
[----:B------:R1:W3:Y:S01]  /*5ec0*/  @P1 LDSM.16.M88.4 R40, [R2+0x200] ;  /* 0x000200000228183b */ /* 0x0002e20000000200 */
[----:B------:R-:W-:Y:S01]  /*5ed0*/  UISETP.NE.AND UP0, UPT, UR5, 0x3, UPT ;  /* 0x000000030500788c */ /* 0x000fe2000bf05270 */
[----:B------:R-:W-:Y:S03]  /*5ee0*/  @P1 IMAD R0, R69, 0x2, R2 ;  /* 0x0000000245001824 */ /* 0x000fe600078e0202 */
[----:B------:R-:W-:Y:S02]  /*5ef0*/  USEL UR4, URZ, 0x1, UP0 ;  /* 0x00000001ff047887 */ /* 0x000fe40008000000 */
[----:B------:R1:W4:Y:S01]  /*5f00*/  @P1 LDSM.16.M88.4 R48, [R0+0x200] ;  /* 0x000200000030183b */ /* 0x0003220000000200 */
[----:B------:R-:W-:Y:S03]  /*5f10*/  USEL UR5, UR5, URZ, UP0 ;  /* 0x000000ff05057287 */ /* 0x000fe60008000000 */
[----:B------:R-:W-:Y:S03]  /*5f20*/  LOP3.LUT R45, R45, UR4, RZ, 0x3c, !PT ;  /* 0x000000042d2d7c12 */ /* 0x000fe6000f8e3cff */
[----:B------:R-:W-:Y:S02]  /*5f30*/  IMAD.U32 R46, RZ, RZ, UR5 ;  /* 0x00000005ff2e7e24 */ /* 0x000fe4000f8e00ff */
.L_x_97:
[----:B------:R-:W-:Y:S05]  /*5f40*/  BSYNC B1 ;  /* 0x0000000000017941 */ /* 0x000fea0003800000 */
.L_x_96:
[----:B-1----:R-:W-:Y:S04]  /*5f50*/  SHF.R.U32.HI R0, RZ, 0x15, R34 ;  /* 0x00000015ff007819 */ /* 0x002fe80000011622 */
[----:B------:R-:W-:Y:S01]  /*5f60*/  LOP3.LUT P1, RZ, R0, 0x3, R65, 0x48, !PT ;  /* 0x0000000300ff7812 */ /* 0x000fe20007824841 */
[----:B------:R-:W-:Y:S01]  /*5f70*/  @!UPT UIADD3 URZ, UPT, UPT, URZ, URZ, URZ ;  /* 0x000000fffffff290 */ /* 0x000fe2000fffe0ff */
[----:B--2---:R-:W-:Y:S11]  /*5f80*/  @P0 BRA `(.L_x_101) ;  /* 0x0000000000080947 */ /* 0x004ff60003800000 */
[----:B------:R-:W1:Y:S02]  /*5f90*/  SYNCS.PHASECHK.TRANS64.TRYWAIT P0, [R44+URZ+0x130], R3 ;  /* 0x000130032c0075a7 */ /* 0x000e6400080011ff */
[----:B-1----:R-:W-:Y:S05]  /*5fa0*/  @!P0 BRA `(.L_x_102) ;  /* 0x0000002000248947 */ /* 0x002fea0003800000 */
.L_x_101:
[----:B------:R-:W-:Y:S05]  /*5fb0*/  @!P1 BRA `(.L_x_103) ;  /* 0x0000000000409947 */ /* 0x000fea0003800000 */
[----:B------:R-:W2:Y:S01]  /*5fc0*/  LDCU.64 UR8, c[0x4][0x70] ;  /* 0x01000e00ff0877ac */ /* 0x000ea20008000a00 */
[----:B-1----:R-:W-:Y:S01]  /*5fd0*/  MOV R3, 0x0 ;  /* 0x0000000000037802 */ /* 0x002fe20000000f00 */
[----:B------:R-:W-:Y:S02]  /*5fe0*/  HFMA2 R12, -RZ, RZ, 0, 5.9604644775390625e-08 ;  /* 0x00000001ff0c7431 */ /* 0x000fe400000001ff */
[----:B------:R-:W-:Y:S02]  /*5ff0*/  IMAD.MOV.U32 R8, RZ, RZ, 0x192 ;  /* 0x00000192ff087424 */ /* 0x000fe400078e00ff */
[----:B------:R-:W-:Y:S01]  /*6000*/  IMAD.MOV.U32 R13, RZ, RZ, RZ ;  /* 0x000000ffff0d7224 */ /* 0x000fe200078e00ff */
[----:B------:R-:W1:Y:S01]  /*6010*/  LDCU.64 UR6, c[0x4][0x78] ;  /* 0x01000f00ff0677ac */ /* 0x000e620008000a00 */
[----:B------:R-:W3:Y:S01]  /*6020*/  LDC.64 R2, c[0x4][R3] ;  /* 0x0100000003027b82 */ /* 0x000ee20000000a00 */
[----:B------:R-:W5:Y:S01]  /*6030*/  LDCU.64 UR4, c[0x4][0x10] ;  /* 0x01000200ff0477ac */ /* 0x000f620008000a00 */
[----:B--2---:R-:W-:Y:S01]  /*6040*/  MOV R5, UR9 ;  /* 0x0000000900057c02 */ /* 0x004fe20008000f00 */
[----:B------:R-:W-:Y:S01]  /*6050*/  IMAD.U32 R4, RZ, RZ, UR8 ;  /* 0x00000008ff047e24 */ /* 0x000fe2000f8e00ff */
[----:B-1----:R-:W-:Y:S01]  /*6060*/  MOV R7, UR7 ;  /* 0x0000000700077c02 */ /* 0x002fe20008000f00 */
[----:B------:R-:W-:Y:S01]  /*6070*/  IMAD.U32 R6, RZ, RZ, UR6 ;  /* 0x00000006ff067e24 */ /* 0x000fe2000f8e00ff */
[----:B-----5:R-:W-:Y:S01]  /*6080*/  MOV R11, UR5 ;  /* 0x00000005000b7c02 */ /* 0x020fe20008000f00 */
[----:B------:R-:W-:Y:S02]  /*6090*/  IMAD.U32 R10, RZ, RZ, UR4 ;  /* 0x00000004ff0a7e24 */ /* 0x000fe4000f8e00ff */
[----:B------:R-:W-:Y:S07]  /*60a0*/  LEPC R20, `(.L_x_103) ;  /* 0x000000001014794e */ /* 0x000fee0000000000 */
[----:B---34-:R-:W-:Y:S05]  /*60b0*/  CALL.ABS.NOINC R2 ;  /* 0x0000000002007343 */ /* 0x018fea0003c00000 */
.L_x_103:
[----:B-1-3--:R-:W-:Y:S01]  /*60c0*/  SHF.L.U32 R3, R40, 0x10, RZ ;  /* 0x0000001028037819 */ /* 0x00afe200000006ff */
[----:B------:R-:W-:Y:S05]  /*60d0*/  WARPSYNC.ALL ;  /* 0x0000000000007948 */ /* 0x000fea0003800000 */
[----:B------:R-:W-:Y:S01]  /*60e0*/  R2UR UR4, R34 ;  /* 0x00000000220472ca */ /* 0x000fe200000e0000 */
[----:B------:R-:W-:Y:S01]  /*60f0*/  BSSY.RECONVERGENT B0, `(.L_x_104) ;  /* 0x0000050000007945 */ /* 0x000fe20003800200 */
[----:B------:R-:W-:Y:S02]  /*6100*/  SHF.L.U32 R20, R42, 0x10, RZ ;  /* 0x000000102a147819 */ /* 0x000fe400000006ff */
[----:B------:R-:W-:Y:S02]  /*6110*/  SHF.L.U32 R75, R69, 0x1, RZ ;  /* 0x00000001454b7819 */ /* 0x000fe400000006ff */
[----:B------:R-:W-:Y:S07]  /*6120*/  ISETP.NE.AND P0, PT, R70, RZ, PT ;  /* 0x000000ff4600720c */ /* 0x000fee0003f05270 */
[----:B------:R-:W1:Y:S02]  /*6130*/  LDTM.16dp256bit.x4 R4, tmem[UR4] ;  /* 0x00000004000479ee */ /* 0x000e640008120000 */
[C---:B-1----:R-:W-:Y:S01]  /*6140*/  FMUL R0, R33.reuse, R4 ;  /* 0x0000000421007220 */ /* 0x042fe20000400000 */
[----:B------:R-:W-:Y:S01]  /*6150*/  LOP3.LUT R4, R40, 0xffff0000, RZ, 0xc0, !PT ;  /* 0xffff000028047812 */ /* 0x000fe200078ec0ff */
[----:B------:R-:W-:Y:S01]  /*6160*/  FMUL R2, R33, R5 ;  /* 0x0000000521027220 */ /* 0x000fe20000400000 */
[----:B------:R-:W-:Y:S01]  /*6170*/  SHF.L.U32 R5, R41, 0x10, RZ ;  /* 0x0000001029057819 */ /* 0x000fe200000006ff */
[----:B------:R-:W-:Y:S01]  /*6180*/  FFMA R0, R35, R3, R0 ;  /* 0x0000000323007223 */ /* 0x000fe20000000000 */
[----:B------:R-:W-:Y:S01]  /*6190*/  FMUL R3, R33, R6 ;  /* 0x0000000621037220 */ /* 0x000fe20000400000 */
[----:B------:R-:W-:Y:S01]  /*61a0*/  LOP3.LUT R6, R41, 0xffff0000, RZ, 0xc0, !PT ;  /* 0xffff000029067812 */ /* 0x000fe200078ec0ff */
[----:B------:R-:W-:Y:S01]  /*61b0*/  FFMA R2, R35, R4, R2 ;  /* 0x0000000423027223 */ /* 0x000fe20000000002 */
[----:B------:R-:W-:Y:S01]  /*61c0*/  FMUL R7, R33, R7 ;  /* 0x0000000721077220 */ /* 0x000fe20000400000 */
[----:B------:R-:W-:Y:S01]  /*61d0*/  FFMA R3, R35, R5, R3 ;  /* 0x0000000523037223 */ /* 0x000fe20000000003 */
[C---:B------:R-:W-:Y:S01]  /*61e0*/  FMUL R4, R33.reuse, R8 ;  /* 0x0000000821047220 */ /* 0x040fe20000400000 */
[----:B------:R-:W-:Y:S01]  /*61f0*/  FMUL R5, R33, R9 ;  /* 0x0000000921057220 */ /* 0x000fe20000400000 */
[----:B------:R-:W-:Y:S01]  /*6200*/  F2FP.BF16.F32.PACK_AB R36, R2, R0 ;  /* 0x000000000224723e */ /* 0x000fe200000010ff */
[C---:B------:R-:W-:Y:S01]  /*6210*/  FFMA R7, R35.reuse, R6, R7 ;  /* 0x0000000623077223 */ /* 0x040fe20000000007 */
[----:B------:R-:W-:Y:S01]  /*6220*/  LOP3.LUT R0, R42, 0xffff0000, RZ, 0xc0, !PT ;  /* 0xffff00002a007812 */ /* 0x000fe200078ec0ff */
[----:B------:R-:W-:Y:S01]  /*6230*/  FFMA R4, R35, R20, R4 ;  /* 0x0000001423047223 */ /* 0x000fe20000000004 */
[----:B------:R-:W-:Y:S01]  /*6240*/  SHF.L.U32 R2, R43, 0x10, RZ ;  /* 0x000000102b027819 */ /* 0x000fe200000006ff */
[----:B------:R-:W-:Y:S01]  /*6250*/  FMUL R6, R33, R10 ;  /* 0x0000000a21067220 */ /* 0x000fe20000400000 */
[----:B------:R-:W-:Y:S01]  /*6260*/  F2FP.BF16.F32.PACK_AB R37, R7, R3 ;  /* 0x000000030725723e */ /* 0x000fe200000010ff */
[----:B------:R-:W-:Y:S01]  /*6270*/  FFMA R5, R35, R0, R5 ;  /* 0x0000000023057223 */ /* 0x000fe20000000005 */
[----:B------:R-:W-:Y:S01]  /*6280*/  LOP3.LUT R3, R43, 0xffff0000, RZ, 0xc0, !PT ;  /* 0xffff00002b037812 */ /* 0x000fe200078ec0ff */
[----:B------:R-:W-:Y:S01]  /*6290*/  FFMA R6, R35, R2, R6 ;  /* 0x0000000223067223 */ /* 0x000fe20000000006 */
[C---:B----4-:R-:W-:Y:S01]  /*62a0*/  SHF.L.U32 R7, R48.reuse, 0x10, RZ ;  /* 0x0000001030077819 */ /* 0x050fe200000006ff */
[C---:B------:R-:W-:Y:S01]  /*62b0*/  FMUL R11, R33.reuse, R11 ;  /* 0x0000000b210b7220 */ /* 0x040fe20000400000 */
[----:B------:R-:W-:Y:S01]  /*62c0*/  LOP3.LUT R0, R48, 0xffff0000, RZ, 0xc0, !PT ;  /* 0xffff000030007812 */ /* 0x000fe200078ec0ff */
[----:B------:R-:W-:Y:S01]  /*62d0*/  FMUL R8, R33, R12 ;  /* 0x0000000c21087220 */ /* 0x000fe20000400000 */
[----:B------:R-:W-:Y:S01]  /*62e0*/  SHF.L.U32 R2, R49, 0x10, RZ ;  /* 0x0000001031027819 */ /* 0x000fe200000006ff */
[----:B------:R-:W-:Y:S01]  /*62f0*/  FMUL R9, R33, R13 ;  /* 0x0000000d21097220 */ /* 0x000fe20000400000 */
[----:B------:R-:W-:Y:S01]  /*6300*/  F2FP.BF16.F32.PACK_AB R38, R5, R4 ;  /* 0x000000040526723e */ /* 0x000fe200000010ff */
[C---:B------:R-:W-:Y:S01]  /*6310*/  FFMA R11, R35.reuse, R3, R11 ;  /* 0x00000003230b7223 */ /* 0x040fe2000000000b */
[----:B------:R-:W-:Y:S01]  /*6320*/  MOV R5, UR56 ;  /* 0x0000003800057c02 */ /* 0x000fe20008000f00 */
[----:B------:R-:W-:Y:S01]  /*6330*/  FFMA R8, R35, R7, R8 ;  /* 0x0000000723087223 */ /* 0x000fe20000000008 */
[----:B------:R-:W-:Y:S01]  /*6340*/  SHF.L.U32 R3, R51, 0x10, RZ ;  /* 0x0000001033037819 */ /* 0x000fe200000006ff */
[----:B------:R-:W-:Y:S01]  /*6350*/  FFMA R9, R35, R0, R9 ;  /* 0x0000000023097223 */ /* 0x000fe20000000009 */
[----:B------:R-:W-:Y:S01]  /*6360*/  LOP3.LUT R0, R49, 0xffff0000, RZ, 0xc0, !PT ;  /* 0xffff000031007812 */ /* 0x000fe200078ec0ff */
[----:B------:R-:W-:Y:S01]  /*6370*/  FMUL R10, R33, R14 ;  /* 0x0000000e210a7220 */ /* 0x000fe20000400000 */
[----:B------:R-:W-:Y:S01]  /*6380*/  LOP3.LUT R4, R51, 0xffff0000, RZ, 0xc0, !PT ;  /* 0xffff000033047812 */ /* 0x000fe200078ec0ff */
[C---:B------:R-:W-:Y:S01]  /*6390*/  FMUL R15, R33.reuse, R15 ;  /* 0x0000000f210f7220 */ /* 0x040fe20000400000 */
[----:B------:R-:W-:Y:S01]  /*63a0*/  FMUL R12, R33, R16 ;  /* 0x00000010210c7220 */ /* 0x000fe20000400000 */
[C---:B------:R-:W-:Y:S01]  /*63b0*/  FFMA R10, R35.reuse, R2, R10 ;  /* 0x00000002230a7223 */ /* 0x040fe2000000000a */
[C---:B------:R-:W-:Y:S01]  /*63c0*/  LOP3.LUT R2, R50.reuse, 0xffff0000, RZ, 0xc0, !PT ;  /* 0xffff000032027812 */ /* 0x040fe200078ec0ff */
[----:B------:R-:W-:Y:S01]  /*63d0*/  FFMA R15, R35, R0, R15 ;  /* 0x00000000230f7223 */ /* 0x000fe2000000000f */
[----:B------:R-:W-:Y:S01]  /*63e0*/  SHF.L.U32 R0, R50, 0x10, RZ ;  /* 0x0000001032007819 */ /* 0x000fe200000006ff */
[C---:B------:R-:W-:Y:S01]  /*63f0*/  FMUL R13, R33.reuse, R17 ;  /* 0x00000011210d7220 */ /* 0x040fe20000400000 */
[C---:B------:R-:W-:Y:S01]  /*6400*/  FMUL R14, R33.reuse, R18 ;  /* 0x00000012210e7220 */ /* 0x040fe20000400000 */
[----:B------:R-:W-:Y:S01]  /*6410*/  FMUL R19, R33, R19 ;  /* 0x0000001321137220 */ /* 0x000fe20000400000 */
[----:B------:R-:W-:Y:S01]  /*6420*/  LEA R5, R5, R64, 0xb ;  /* 0x0000004005057211 */ /* 0x000fe200078e58ff */
[C---:B------:R-:W-:Y:S01]  /*6430*/  FFMA R12, R35.reuse, R0, R12 ;  /* 0x00000000230c7223 */ /* 0x040fe2000000000c */
[C---:B------:R-:W-:Y:S01]  /*6440*/  FFMA R13, R35.reuse, R2, R13 ;  /* 0x00000002230d7223 */ /* 0x040fe2000000000d */
[C---:B------:R-:W-:Y:S01]  /*6450*/  FFMA R14, R35.reuse, R3, R14 ;  /* 0x00000003230e7223 */ /* 0x040fe2000000000e */
[----:B------:R-:W-:Y:S01]  /*6460*/  FFMA R19, R35, R4, R19 ;  /* 0x0000000423137223 */ /* 0x000fe20000000013 */
[----:B------:R-:W-:Y:S02]  /*6470*/  F2FP.BF16.F32.PACK_AB R39, R11, R6 ;  /* 0x000000060b27723e */ /* 0x000fe400000010ff */
[----:B------:R-:W-:Y:S02]  /*6480*/  LEA R5, R5, UR48, 0x1 ;  /* 0x0000003005057c11 */ /* 0x000fe4000f8e08ff */
[----:B------:R-:W-:Y:S02]  /*6490*/  F2FP.BF16.F32.PACK_AB R8, R9, R8 ;  /* 0x000000080908723e */ /* 0x000fe400000010ff */
[----:B------:R-:W-:Y:S01]  /*64a0*/  F2FP.BF16.F32.PACK_AB R9, R15, R10 ;  /* 0x0000000a0f09723e */ /* 0x000fe200000010ff */
[----:B------:R1:W-:Y:S01]  /*64b0*/  STSM.16.M88.4 [R5+0x200], R36 ;  /* 0x0002002405007844 */ /* 0x0003e20000000200 */
[----:B------:R-:W-:Y:S02]  /*64c0*/  F2FP.BF16.F32.PACK_AB R10, R13, R12 ;  /* 0x0000000c0d0a723e */ /* 0x000fe400000010ff */
[----:B------:R-:W-:Y:S02]  /*64d0*/  F2FP.BF16.F32.PACK_AB R11, R19, R14 ;  /* 0x0000000e130b723e */ /* 0x000fe400000010ff */
[----:B------:R-:W-:Y:S05]  /*64e0*/  IADD3 R0, PT, PT, R75, 0x200, R5 ;  /* 0x000002004b007810 */ /* 0x000fea0007ffe005 */
[----:B------:R1:W-:Y:S01]  /*64f0*/  STSM.16.M88.4 [R0], R8 ;  /* 0x0000000800007844 */ /* 0x0003e20000000200 */
[----:B------:R-:W-:Y:S01]  /*6500*/  @!PT LDS RZ, [RZ] ;  /* 0x00000000fffff984 */ /* 0x000fe20000000800 */
[----:B------:R-:W-:Y:S01]  /*6510*/  @!PT LDS RZ, [RZ] ;  /* 0x00000000fffff984 */ /* 0x000fe20000000800 */
[----:B------:R-:W-:Y:S01]  /*6520*/  @!PT LDS RZ, [RZ] ;  /* 0x00000000fffff984 */ /* 0x000fe20000000800 */
[----:B------:R-:W-:Y:S01]  /*6530*/  @!PT LDS RZ, [RZ] ;  /* 0x00000000fffff984 */ /* 0x000fe20000000800 */
[----:B------:R2:W-:Y:S07]  /*6540*/  MEMBAR.ALL.CTA ;  /* 0x0000000000007992 */ /* 0x0005ee0000008000 */
[----:B--2---:R-:W2:Y:S02]  /*6550*/  FENCE.VIEW.ASYNC.S ;  /* 0x00000000000073c6 */ /* 0x004ea40000000000 */
[----:B--2---:R-:W-:Y:S06]  /*6560*/  BAR.SYNC.DEFER_BLOCKING 0x1, 0x80 ;  /* 0x0042000000007b1d */ /* 0x004fec0000010000 */
[----:B------:R-:W-:Y:S05]  /*6570*/  @P0 BRA `(.L_x_105) ;  /* 0x00000000001c0947 */ /* 0x000fea0003800000 */
[----:B------:R-:W-:Y:S02]  /*6580*/  UIADD3 UR6, UP0, UPT, UR54, 0x680, URZ ;  /* 0x0000068036067890 */ /* 0x000fe4000ff1e0ff */
[----:B------:R-:W-:Y:S02]  /*6590*/  ULEA UR4, UR56, UR48, 0xc ;  /* 0x0000003038047291 */ /* 0x000fe4000f8e60ff */
[----:B------:R-:W-:Y:S02]  /*65a0*/  UIADD3.X UR7, UPT, UPT, URZ, UR55, URZ, UP0, !UPT ;  /* 0x00000037ff077290 */ /* 0x000fe400087fe4ff */
[----:B------:R-:W-:Y:S01]  /*65b0*/  UIADD3 UR40, UPT, UPT, UR4, 0x200, URZ ;  /* 0x0000020004287890 */ /* 0x000fe2000fffe0ff */
[----:B------:R-:W-:Y:S08]  /*65c0*/  UMOV UR43, UR36 ;  /* 0x00000024002b7c82 */ /* 0x000ff00008000000 */
[----:B------:R2:W-:Y:S02]  /*65d0*/  UTMASTG.3D [UR40], [UR6] ;  /* 0x00000028060073b5 */ /* 0x0005e40008010000 */
[----:B--2---:R0:W-:Y:S02]  /*65e0*/  UTMACMDFLUSH ;  /* 0x00000000000079b7 */ /* 0x0041e40000000000 */
.L_x_105:
[----:B------:R-:W-:Y:S05]  /*65f0*/  BSYNC.RECONVERGENT B0 ;  /* 0x0000000000007941 */ /* 0x000fea0003800200 */
.L_x_104:
[----:B------:R-:W-:Y:S01]  /*6600*/  UIADD3 UR40, UPT, UPT, UR56, 0x1, URZ ;  /* 0x0000000138287890 */ /* 0x000fe2000fffe0ff */
[----:B------:R-:W-:Y:S03]  /*6610*/  BSSY.RECONVERGENT B0, `(.L_x_106) ;  /* 0x0000005000007945 */ /* 0x000fe60003800200 */
[----:B------:R-:W-:Y:S04]  /*6620*/  UISETP.NE.AND UP0, UPT, UR40, 0x3, UPT ;  /* 0x000000032800788c */ /* 0x000fe8000bf05270 */
[----:B------:R-:W-:Y:S01]  /*6630*/  USEL UR43, UR40, URZ, UP0 ;  /* 0x000000ff282b7287 */ /* 0x000fe20008000000 */
[----:B------:R-:W-:Y:S11]  /*6640*/  @P0 BRA `(.L_x_107) ;  /* 0x0000000000040947 */ /* 0x000ff60003800000 */
[----:B------:R-:W-:Y:S04]  /*6650*/  DEPBAR.LE SB0, 0x1 ;  /* 0x000080400000791a */ /* 0x000fe80000000000 */
.L_x_107:
[----:B------:R-:W-:Y:S05]  /*6660*/  BSYNC.RECONVERGENT B0 ;  /* 0x0000000000007941 */ /* 0x000fea0003800200 */
.L_x_106:
[----:B------:R-:W-:Y:S01]  /*6670*/  BAR.SYNC.DEFER_BLOCKING 0x1, 0x80 ;  /* 0x0042000000007b1d */ /* 0x000fe20000010000 */
[----:B------:R-:W-:Y:S01]  /*6680*/  ISETP.NE.AND P1, PT, R74, RZ, PT ;  /* 0x000000ff4a00720c */ /* 0x000fe20003f25270 */
[----:B------:R-:W-:Y:S01]  /*6690*/  UISETP.NE.AND UP0, UPT, UR50, URZ, UPT ;  /* 0x000000ff3200728c */ /* 0x000fe2000bf05270 */
[----:B------:R-:W-:Y:S11]  /*66a0*/  LEA R2, R46, UR48, 0x3 ;  /* 0x000000302e027c11 */ /* 0x000ff6000f8e18ff */
[----:B------:R-:W-:Y:S01]  /*66b0*/  @P1 SHF.L.U32 R3, R45, 0x1f, RZ ;  /* 0x0000001f2d031819 */ /* 0x000fe200000006ff */
[----:B------:R-:W-:Y:S06]  /*66c0*/  BRA.U !UP0, `(.L_x_108) ;  /* 0x0000000108247547 */ /* 0x000fec000b800000 */
[----:B------:R-:W-:Y:S01]  /*66d0*/  IMAD.U32 R4, RZ, RZ, UR49 ;  /* 0x00000031ff047e24 */ /* 0x000fe2000f8e00ff */
[----:B-1----:R-:W-:Y:S01]  /*66e0*/  MOV R0, UR37 ;  /* 0x0000002500007c02 */ /* 0x002fe20008000f00 */
[----:B------:R-:W-:Y:S03]  /*66f0*/  UIADD3 UR49, UPT, UPT, UR49, 0x1, URZ ;  /* 0x0000000131317890 */ /* 0x000fe6000fffe0ff */
[----:B------:R-:W-:Y:S01]  /*6700*/  @P1 LEA R4, R4, UR48, 0x3 ;  /* 0x0000003004041c11 */ /* 0x000fe2000f8e18ff */
[----:B------:R-:W-:Y:S04]  /*6710*/  UISETP.NE.AND UP0, UPT, UR49, 0x3, UPT ;  /* 0x000000033100788c */ /* 0x000fe8000bf05270 */
[----:B------:R-:W-:Y:S01]  /*6720*/  @P1 VIADD R4, R4, 0xe8 ;  /* 0x000000e804041836 */ /* 0x000fe20000000000 */
[----:B------:R-:W-:Y:S04]  /*6730*/  USEL UR49, UR49, URZ, UP0 ;  /* 0x000000ff31317287 */ /* 0x000fe80008000000 */
[----:B------:R-:W-:Y:S04]  /*6740*/  @P1 PRMT R0, R0, 0x654, R4 ;  /* 0x0000065400001816 */ /* 0x000fe80000000004 */
[----:B------:R2:W-:Y:S04]  /*6750*/  @P1 SYNCS.ARRIVE.TRANS64.RED.A1T0 RZ, [R0+URZ], RZ ;  /* 0x000000ff00ff19a7 */ /* 0x0005e800081004ff */
.L_x_108:
[----:B------:R-:W3:Y:S01]  /*6760*/  @P1 SYNCS.PHASECHK.TRANS64.TRYWAIT P0, [R2+URZ+0xd0], R3 ;  /* 0x0000d003020015a7 */ /* 0x000ee200080011ff */
[----:B------:R-:W-:Y:S01]  /*6770*/  BSSY B1, `(.L_x_109) ;  /* 0x0000013000017945 */ /* 0x000fe20003800000 */
[----:B---3--:R-:W-:Y:S03]  /*6780*/  @P1 SEL R47, RZ, 0x1, !P0 ;  /* 0x00000001ff2f1807 */ /* 0x008fe60004000000 */
[----:B------:R-:W-:Y:S05]  /*6790*/  @!P1 BRA `(.L_x_110) ;  /* 0x0000000000409947 */ /* 0x000fea0003800000 */
[----:B------:R-:W-:Y:S01]  /*67a0*/  ISETP.NE.AND P1, PT, R76, RZ, PT ;  /* 0x000000ff4c00720c */ /* 0x000fe20003f25270 */
[----:B------:R-:W-:Y:S01]  /*67b0*/  BSSY B0, `(.L_x_111) ;  /* 0x0000009000007945 */ /* 0x000fe20003800000 */
[----:B------:R-:W-:Y:S11]  /*67c0*/  ISETP.NE.AND P0, PT, R47, RZ, PT ;  /* 0x000000ff2f00720c */ /* 0x000ff60003f05270 */
[----:B------:R-:W-:Y:S05]  /*67d0*/  @P1 IMAD R3, R46, 0x800, R64 ;  /* 0x000008002e031824 */ /* 0x000fea00078e0240 */
[----:B------:R-:W-:Y:S05]  /*67e0*/  @P1 LEA R3, R3, UR48, 0x1 ;  /* 0x0000003003031c11 */ /* 0x000fea000f8e08ff */
[----:B-12---:R-:W-:Y:S01]  /*67f0*/  @P1 IMAD.IADD R0, R75, 0x1, R3 ;  /* 0x000000014b001824 */ /* 0x006fe200078e0203 */
[----:B------:R-:W-:Y:S06]  /*6800*/  @P0 BRA `(.L_x_112) ;  /* 0x00000000000c0947 */ /* 0x000fec0003800000 */
[----:B------:R-:W-:Y:S04]  /*6810*/  SHF.L.U32 R45, R45, 0x1f, RZ ;  /* 0x0000001f2d2d7819 */ /* 0x000fe800000006ff */
[----:B------:R-:W1:Y:S02]  /*6820*/  SYNCS.PHASECHK.TRANS64.TRYWAIT P0, [R2+URZ+0xd0], R45 ;  /* 0x0000d02d020075a7 */ /* 0x000e6400080011ff */
[----:B-1----:R-:W-:Y:S05]  /*6830*/  @!P0 BRA `(.L_x_113) ;  /* 0x0000001800148947 */ /* 0x002fea0003800000 */
.L_x_112:
[----:B------:R-:W-:Y:S05]  /*6840*/  BSYNC B0 ;  /* 0x0000000000007941 */ /* 0x000fea0003800000 */
.L_x_111:
[----:B------:R-:W-:Y:S11]  /*6850*/  ISETP.NE.AND P0, PT, R76, RZ, PT ;  /* 0x000000ff4c00720c */ /* 0x000ff60003f05270 */
[----:B------:R-:W-:Y:S02]  /*6860*/  @!UPT UIADD3 URZ, UPT, UPT, URZ, URZ, URZ ;  /* 0x000000fffffff290 */ /* 0x000fe4000fffe0ff */
[----:B------:R-:W-:Y:S05]  /*6870*/  @P0 WARPSYNC.ALL ;  /* 0x0000000000000948 */ /* 0x000fea0003800000 */
[----:B------:R3:W4:Y:S04]  /*6880*/  @P0 LDSM.16.M88.4 R40, [R3+0x200] ;  /* 0x000200000328083b */ /* 0x0007280000000200 */
[----:B------:R3:W2:Y:S02]  /*6890*/  @P0 LDSM.16.M88.4 R48, [R0+0x200] ;  /* 0x000200000030083b */ /* 0x0006a40000000200 */
.L_x_110:
[----:B------:R-:W-:Y:S05]  /*68a0*/  BSYNC B1 ;  /* 0x0000000000017941 */ /* 0x000fea0003800000 */
.L_x_109:
[----:B-123--:R-:W-:Y:S05]  /*68b0*/  VIADD R0, R34, 0x20 ;  /* 0x0000002022007836 */ /* 0x00efea0000000000 */
[----:B------:R-:W-:Y:S04]  /*68c0*/  SHF.R.U32.HI R0, RZ, 0x15, R0 ;  /* 0x00000015ff007819 */ /* 0x000fe80000011600 */
[----:B------:R-:W-:Y:S11]  /*68d0*/  LOP3.LUT P0, RZ, R0, 0x3, R65, 0x48, !PT ;  /* 0x0000000300ff7812 */ /* 0x000ff60007804841 */
[----:B------:R-:W-:Y:S02]  /*68e0*/  @!UPT UIADD3 URZ, UPT, UPT, URZ, URZ, URZ ;  /* 0x000000fffffff290 */ /* 0x000fe4000fffe0ff */
[----:B------:R-:W-:Y:S05]  /*68f0*/  @!P0 BRA `(.L_x_114) ;  /* 0x0000000000408947 */ /* 0x000fea0003800000 */
[----:B------:R-:W1:Y:S01]  /*6900*/  LDCU.64 UR8, c[0x4][0x70] ;  /* 0x01000e00ff0877ac */ /* 0x000e620008000a00 */
[----:B------:R-:W-:Y:S01]  /*6910*/  MOV R3, 0x0 ;  /* 0x0000000000037802 */ /* 0x000fe20000000f00 */
[----:B------:R-:W-:Y:S02]  /*6920*/  HFMA2 R12, -RZ, RZ, 0, 5.9604644775390625e-08 ;  /* 0x00000001ff0c7431 */ /* 0x000fe400000001ff */
[----:B------:R-:W-:Y:S02]  /*6930*/  IMAD.MOV.U32 R8, RZ, RZ, 0x192 ;  /* 0x00000192ff087424 */ /* 0x000fe400078e00ff */
[----:B------:R-:W-:Y:S01]  /*6940*/  IMAD.MOV.U32 R13, RZ, RZ, RZ ;  /* 0x000000ffff0d7224 */ /* 0x000fe200078e00ff */
[----:B------:R-:W2:Y:S01]  /*6950*/  LDCU.64 UR6, c[0x4][0x78] ;  /* 0x01000f00ff0677ac */ /* 0x000ea20008000a00 */
[----:B------:R-:W3:Y:S01]  /*6960*/  LDC.64 R2, c[0x4][R3] ;  /* 0x0100000003027b82 */ /* 0x000ee20000000a00 */
[----:B------:R-:W5:Y:S01]  /*6970*/  LDCU.64 UR4, c[0x4][0x10] ;  /* 0x01000200ff0477ac */ /* 0x000f620008000a00 */
[----:B-1----:R-:W-:Y:S01]  /*6980*/  MOV R5, UR9 ;  /* 0x0000000900057c02 */ /* 0x002fe20008000f00 */
[----:B------:R-:W-:Y:S01]  /*6990*/  IMAD.U32 R4, RZ, RZ, UR8 ;  /* 0x00000008ff047e24 */ /* 0x000fe2000f8e00ff */
[----:B--2---:R-:W-:Y:S01]  /*69a0*/  MOV R7, UR7 ;  /* 0x0000000700077c02 */ /* 0x004fe20008000f00 */
[----:B------:R-:W-:Y:S01]  /*69b0*/  IMAD.U32 R6, RZ, RZ, UR6 ;  /* 0x00000006ff067e24 */ /* 0x000fe2000f8e00ff */
[----:B-----5:R-:W-:Y:S01]  /*69c0*/  MOV R11, UR5 ;  /* 0x00000005000b7c02 */ /* 0x020fe20008000f00 */
[----:B------:R-:W-:Y:S02]  /*69d0*/  IMAD.U32 R10, RZ, RZ, UR4 ;  /* 0x00000004ff0a7e24 */ /* 0x000fe4000f8e00ff */
[----:B------:R-:W-:Y:S07]  /*69e0*/  LEPC R20, `(.L_x_114) ;  /* 0x000000001014794e */ /* 0x000fee0000000000 */
[----:B---34-:R-:W-:Y:S05]  /*69f0*/  CALL.ABS.NOINC R2 ;  /* 0x0000000002007343 */ /* 0x018fea0003c00000 */
.L_x_114:
[----:B------:R-:W-:Y:S01]  /*6a00*/  ISETP.NE.AND P0, PT, R70, RZ, PT ;  /* 0x000000ff4600720c */ /* 0x000fe20003f05270 */
[----:B------:R-:W-:Y:S05]  /*6a10*/  WARPSYNC.ALL ;  /* 0x0000000000007948 */ /* 0x000fea0003800000 */
[----:B------:R-:W-:Y:S01]  /*6a20*/  R2UR UR4, R34 ;  /* 0x00000000220472ca */ /* 0x000fe200000e0000 */
[----:B------:R-:W-:Y:S01]  /*6a30*/  BSSY.RECONVERGENT B0, `(.L_x_115) ;  /* 0x0000056000007945 */ /* 0x000fe20003800200 */
[C---:B----4-:R-:W-:Y:S02]  /*6a40*/  SHF.L.U32 R20, R40.reuse, 0x10, RZ ;  /* 0x0000001028147819 */ /* 0x050fe400000006ff */
[----:B------:R-:W-:Y:S02]  /*6a50*/  LOP3.LUT R21, R40, 0xffff0000, RZ, 0xc0, !PT ;  /* 0xffff000028157812 */ /* 0x000fe400078ec0ff */
[C---:B------:R-:W-:Y:S02]  /*6a60*/  SHF.L.U32 R34, R41.reuse, 0x10, RZ ;  /* 0x0000001029227819 */ /* 0x040fe400000006ff */
[----:B------:R-:W-:Y:S02]  /*6a70*/  R2UR UR5, R44 ;  /* 0x000000002c0572ca */ /* 0x000fe400000e0000 */
[----:B------:R-:W-:Y:S02]  /*6a80*/  LOP3.LUT R36, R41, 0xffff0000, RZ, 0xc0, !PT ;  /* 0xffff000029247812 */ /* 0x000fe400078ec0ff */
[C---:B------:R-:W-:Y:S01]  /*6a90*/  SHF.L.U32 R37, R42.reuse, 0x10, RZ ;  /* 0x000000102a257819 */ /* 0x040fe200000006ff */
[----:B------:R-:W1:Y:S01]  /*6aa0*/  LDTM.16dp256bit.x4 R4, tmem[UR4+0x20] ;  /* 0x00002004000479ee */ /* 0x000e620008120000 */
[----:B------:R-:W-:Y:S01]  /*6ab0*/  LOP3.LUT R38, R42, 0xffff0000, RZ, 0xc0, !PT ;  /* 0xffff00002a267812 */ /* 0x000fe200078ec0ff */
[----:B------:R-:W-:Y:S01]  /*6ac0*/  NOP ;  /* 0x0000000000007918 */ /* 0x000fe20000000000 */
[C---:B------:R-:W-:Y:S02]  /*6ad0*/  SHF.L.U32 R39, R43.reuse, 0x10, RZ ;  /* 0x000000102b277819 */ /* 0x040fe400000006ff */
[----:B------:R-:W-:Y:S02]  /*6ae0*/  LOP3.LUT R40, R43, 0xffff0000, RZ, 0xc0, !PT ;  /* 0xffff00002b287812 */ /* 0x000fe400078ec0ff */
[C---:B------:R-:W-:Y:S01]  /*6af0*/  SHF.L.U32 R41, R48.reuse, 0x10, RZ ;  /* 0x0000001030297819 */ /* 0x040fe200000006ff */
[----:B------:R-:W-:Y:S01]  /*6b00*/  UIADD3 UR5, UPT, UPT, UR5, 0x150, URZ ;  /* 0x0000015005057890 */ /* 0x000fe2000fffe0ff */
[----:B------:R-:W-:Y:S02]  /*6b10*/  LOP3.LUT R42, R48, 0xffff0000, RZ, 0xc0, !PT ;  /* 0xffff0000302a7812 */ /* 0x000fe400078ec0ff */
[C---:B------:R-:W-:Y:S01]  /*6b20*/  SHF.L.U32 R43, R49.reuse, 0x10, RZ ;  /* 0x00000010312b7819 */ /* 0x040fe200000006ff */
[----:B------:R-:W-:Y:S01]  /*6b30*/  UPRMT UR5, UR37, 0x654, UR5 ;  /* 0x0000065425057896 */ /* 0x000fe20008000005 */
[----:B------:R-:W-:Y:S02]  /*6b40*/  LOP3.LUT R44, R49, 0xffff0000, RZ, 0xc0, !PT ;  /* 0xffff0000312c7812 */ /* 0x000fe400078ec0ff */
[C---:B------:R-:W-:Y:S02]  /*6b50*/  SHF.L.U32 R45, R50.reuse, 0x10, RZ ;  /* 0x00000010322d7819 */ /* 0x040fe400000006ff */
[----:B------:R-:W-:Y:S02]  /*6b60*/  LOP3.LUT R46, R50, 0xffff0000, RZ, 0xc0, !PT ;  /* 0xffff0000322e7812 */ /* 0x000fe400078ec0ff */
[C---:B------:R-:W-:Y:S02]  /*6b70*/  SHF.L.U32 R47, R51.reuse, 0x10, RZ ;  /* 0x00000010332f7819 */ /* 0x040fe400000006ff */
[----:B-1----:R-:W-:Y:S01]  /*6b80*/  SYNCS.ARRIVE.TRANS64.RED.A1T0 RZ, [UR5], RZ ;  /* 0x000000ffffff79a7 */ /* 0x002fe20008100405 */
[----:B------:R-:W-:Y:S01]  /*6b90*/  LOP3.LUT R48, R51, 0xffff0000, RZ, 0xc0, !PT ;  /* 0xffff000033307812 */ /* 0x000fe200078ec0ff */
[C---:B------:R-:W-:Y:S01]  /*6ba0*/  FMUL R4, R33.reuse, R4 ;  /* 0x0000000421047220 */ /* 0x040fe20000400000 */
[C---:B------:R-:W-:Y:S01]  /*6bb0*/  FMUL R5, R33.reuse, R5 ;  /* 0x0000000521057220 */ /* 0x040fe20000400000 */
[C---:B------:R-:W-:Y:S01]  /*6bc0*/  FMUL R6, R33.reuse, R6 ;  /* 0x0000000621067220 */ /* 0x040fe20000400000 */
[----:B------:R-:W-:Y:S01]  /*6bd0*/  FMUL R7, R33, R7 ;  /* 0x0000000721077220 */ /* 0x000fe20000400000 */
[C---:B------:R-:W-:Y:S01]  /*6be0*/  FFMA R4, R35.reuse, R20, R4 ;  /* 0x0000001423047223 */ /* 0x040fe20000000004 */
[C---:B------:R-:W-:Y:S01]  /*6bf0*/  FFMA R5, R35.reuse, R21, R5 ;  /* 0x0000001523057223 */ /* 0x040fe20000000005 */
[C---:B------:R-:W-:Y:S01]  /*6c00*/  FFMA R6, R35.reuse, R34, R6 ;  /* 0x0000002223067223 */ /* 0x040fe20000000006 */
[----:B------:R-:W-:Y:S01]  /*6c10*/  FFMA R7, R35, R36, R7 ;  /* 0x0000002423077223 */ /* 0x000fe20000000007 */
[C---:B------:R-:W-:Y:S01]  /*6c20*/  FMUL R8, R33.reuse, R8 ;  /* 0x0000000821087220 */ /* 0x040fe20000400000 */
[----:B------:R-:W-:Y:S01]  /*6c30*/  FMUL R9, R33, R9 ;  /* 0x0000000921097220 */ /* 0x000fe20000400000 */
[----:B------:R-:W-:Y:S01]  /*6c40*/  F2FP.BF16.F32.PACK_AB R4, R5, R4 ;  /* 0x000000040504723e */ /* 0x000fe200000010ff */
[----:B------:R-:W-:Y:S01]  /*6c50*/  FMUL R10, R33, R10 ;  /* 0x0000000a210a7220 */ /* 0x000fe20000400000 */
[----:B------:R-:W-:Y:S01]  /*6c60*/  F2FP.BF16.F32.PACK_AB R5, R7, R6 ;  /* 0x000000060705723e */ /* 0x000fe200000010ff */
[C---:B------:R-:W-:Y:S01]  /*6c70*/  FFMA R8, R35.reuse, R37, R8 ;  /* 0x0000002523087223 */ /* 0x040fe20000000008 */
[----:B------:R-:W-:Y:S01]  /*6c80*/  FFMA R9, R35, R38, R9 ;  /* 0x0000002623097223 */ /* 0x000fe20000000009 */
[C---:B------:R-:W-:Y:S01]  /*6c90*/  FMUL R11, R33.reuse, R11 ;  /* 0x0000000b210b7220 */ /* 0x040fe20000400000 */
[C---:B------:R-:W-:Y:S01]  /*6ca0*/  FMUL R0, R33.reuse, R12 ;  /* 0x0000000c21007220 */ /* 0x040fe20000400000 */
[----:B------:R-:W-:Y:S01]  /*6cb0*/  FMUL R2, R33, R13 ;  /* 0x0000000d21027220 */ /* 0x000fe20000400000 */
[----:B------:R-:W-:Y:S01]  /*6cc0*/  FFMA R10, R35, R39, R10 ;  /* 0x00000027230a7223 */ /* 0x000fe2000000000a */
[----:B------:R-:W-:Y:S01]  /*6cd0*/  FMUL R3, R33, R14 ;  /* 0x0000000e21037220 */ /* 0x000fe20000400000 */
[----:B------:R-:W-:Y:S01]  /*6ce0*/  F2FP.BF16.F32.PACK_AB R6, R9, R8 ;  /* 0x000000080906723e */ /* 0x000fe200000010ff */
[----:B------:R-:W-:Y:S01]  /*6cf0*/  FFMA R11, R35, R40, R11 ;  /* 0x00000028230b7223 */ /* 0x000fe2000000000b */
[C---:B------:R-:W-:Y:S01]  /*6d00*/  FMUL R15, R33.reuse, R15 ;  /* 0x0000000f210f7220 */ /* 0x040fe20000400000 */
[----:B------:R-:W-:Y:S01]  /*6d10*/  FMUL R12, R33, R16 ;  /* 0x00000010210c7220 */ /* 0x000fe20000400000 */
[----:B------:R-:W-:Y:S01]  /*6d20*/  FFMA R0, R35, R41, R0 ;  /* 0x0000002923007223 */ /* 0x000fe20000000000 */
[----:B------:R-:W-:Y:S01]  /*6d30*/  MOV R8, UR43 ;  /* 0x0000002b00087c02 */ /* 0x000fe20008000f00 */
[----:B------:R-:W-:Y:S01]  /*6d40*/  FMUL R13, R33, R17 ;  /* 0x00000011210d7220 */ /* 0x000fe20000400000 */
[----:B------:R-:W-:Y:S01]  /*6d50*/  FFMA R2, R35, R42, R2 ;  /* 0x0000002a23027223 */ /* 0x000fe20000000002 */
[----:B------:R-:W-:Y:S01]  /*6d60*/  FMUL R14, R33, R18 ;  /* 0x00000012210e7220 */ /* 0x000fe20000400000 */
[C---:B------:R-:W-:Y:S01]  /*6d70*/  FFMA R3, R35.reuse, R43, R3 ;  /* 0x0000002b23037223 */ /* 0x040fe20000000003 */
[----:B------:R-:W-:Y:S01]  /*6d80*/  FFMA R15, R35, R44, R15 ;  /* 0x0000002c230f7223 */ /* 0x000fe2000000000f */
[----:B------:R-:W-:Y:S01]  /*6d90*/  FMUL R19, R33, R19 ;  /* 0x0000001321137220 */ /* 0x000fe20000400000 */
[C---:B------:R-:W-:Y:S01]  /*6da0*/  FFMA R12, R35.reuse, R45, R12 ;  /* 0x0000002d230c7223 */ /* 0x040fe2000000000c */
[----:B------:R-:W-:Y:S01]  /*6db0*/  LEA R8, R8, R64, 0xb ;  /* 0x0000004008087211 */ /* 0x000fe200078e58ff */
        /* <DEDUP_REMOVED lines=22> */
[----:B------:R-:W-:Y:S02]  /*6f20*/  UIADD3 UR5, UPT, UPT, UR41, 0x20, URZ ;  /* 0x0000002029057890 */ /* 0x000fe4000fffe0ff */
[----:B------:R-:W-:Y:S02]  /*6f30*/  UIADD3 UR4, UPT, UPT, UR10, 0x200, URZ ;  /* 0x000002000a047890 */ /* 0x000fe4000fffe0ff */
[----:B------:R-:W-:Y:S01]  /*6f40*/  UIADD3.X UR9, UPT, UPT, URZ, UR55, URZ, UP0, !UPT ;  /* 0x00000037ff097290 */ /* 0x000fe200087fe4ff */
[----:B------:R-:W-:Y:S01]  /*6f50*/  UMOV UR6, UR42 ;  /* 0x0000002a00067c82 */ /* 0x000fe20008000000 */
[----:B------:R-:W-:Y:S07]  /*6f60*/  UMOV UR7, UR36 ;  /* 0x0000002400077c82 */ /* 0x000fee0008000000 */
[----:B------:R2:W-:Y:S02]  /*6f70*/  UTMASTG.3D [UR4], [UR8] ;  /* 0x00000004080073b5 */ /* 0x0005e40008010000 */
[----:B--2---:R0:W-:Y:S02]  /*6f80*/  UTMACMDFLUSH ;  /* 0x00000000000079b7 */ /* 0x0041e40000000000 */
.L_x_116:
[----:B------:R-:W-:Y:S05]  /*6f90*/  BSYNC.RECONVERGENT B0 ;  /* 0x0000000000007941 */ /* 0x000fea0003800200 */
.L_x_115:
[----:B------:R-:W-:Y:S01]  /*6fa0*/  UIADD3 UR43, UPT, UPT, UR43, 0x1, URZ ;  /* 0x000000012b2b7890 */ /* 0x000fe2000fffe0ff */
[----:B------:R-:W-:Y:S03]  /*6fb0*/  BSSY.RECONVERGENT B0, `(.L_x_117) ;  /* 0x0000008000007945 */ /* 0x000fe60003800200 */
[----:B------:R-:W-:Y:S04]  /*6fc0*/  UISETP.NE.AND UP0, UPT, UR43, 0x3, UPT ;  /* 0x000000032b00788c */ /* 0x000fe8000bf05270 */
[----:B------:R-:W-:Y:S02]  /*6fd0*/  UISETP.EQ.XOR UP1, UPT, UR40, 0x3, !UP0 ;  /* 0x000000032800788c */ /* 0x000fe4000c722a70 */
[----:B------:R-:W-:Y:S02]  /*6fe0*/  USEL UR56, UR43, URZ, UP0 ;  /* 0x000000ff2b387287 */ /* 0x000fe40008000000 */
[----:B------:R-:W-:Y:S04]  /*6ff0*/  USEL UR4, URZ, 0x1, !UP1 ;  /* 0x00000001ff047887 */ /* 0x000fe8000c800000 */
[----:B------:R-:W-:Y:S01]  /*7000*/  ULOP3.LUT UR51, UR51, UR4, URZ, 0x3c, !UPT ;  /* 0x0000000433337292 */ /* 0x000fe2000f8e3cff */
[----:B------:R-:W-:Y:S11]  /*7010*/  @P0 BRA `(.L_x_118) ;  /* 0x0000000000040947 */ /* 0x000ff60003800000 */
[----:B------:R-:W-:Y:S04]  /*7020*/  DEPBAR.LE SB0, 0x1 ;  /* 0x000080400000791a */ /* 0x000fe80000000000 */
.L_x_118:
[----:B------:R-:W-:Y:S05]  /*7030*/  BSYNC.RECONVERGENT B0 ;  /* 0x0000000000007941 */ /* 0x000fea0003800200 */
.L_x_117:
[----:B------:R-:W-:Y:S01]  /*7040*/  BAR.SYNC.DEFER_BLOCKING 0x1, 0x80 ;  /* 0x0042000000007b1d */ /* 0x000fe20000010000 */
[----:B------:R-:W-:Y:S01]  /*7050*/  UISETP.NE.AND UP0, UPT, UR50, -0x2, UPT ;  /* 0xfffffffe3200788c */ /* 0x000fe2000bf05270 */
[----:B------:R-:W-:Y:S08]  /*7060*/  IADD3 R31, PT, PT, R31, 0x1, RZ ;  /* 0x000000011f1f7810 */ /* 0x000ff00007ffe0ff */
[----:B------:R-:W-:Y:S05]  /*7070*/  BRA.U !UP0, `(.L_x_119) ;  /* 0x0000000108287547 */ /* 0x000fea000b800000 */
[----:B------:R-:W-:Y:S01]  /*7080*/  ISETP.NE.AND P0, PT, R74, RZ, PT ;  /* 0x000000ff4a00720c */ /* 0x000fe20003f05270 */
[----:B------:R-:W-:Y:S01]  /*7090*/  IMAD.U32 R2, RZ, RZ, UR49 ;  /* 0x00000031ff027e24 */ /* 0x000fe2000f8e00ff */
[----:B------:R-:W-:Y:S01]  /*70a0*/  UIADD3 UR49, UPT, UPT, UR49, 0x1, URZ ;  /* 0x0000000131317890 */ /* 0x000fe2000fffe0ff */
[----:B------:R-:W-:Y:S03]  /*70b0*/  IMAD.U32 R0, RZ, RZ, UR37 ;  /* 0x00000025ff007e24 */ /* 0x000fe6000f8e00ff */
[----:B------:R-:W-:Y:S04]  /*70c0*/  UISETP.NE.AND UP0, UPT, UR49, 0x3, UPT ;  /* 0x000000033100788c */ /* 0x000fe8000bf05270 */
[----:B------:R-:W-:Y:S03]  /*70d0*/  USEL UR49, UR49, URZ, UP0 ;  /* 0x000000ff31317287 */ /* 0x000fe60008000000 */
[----:B------:R-:W-:Y:S05]  /*70e0*/  @P0 LEA R2, R2, UR48, 0x3 ;  /* 0x0000003002020c11 */ /* 0x000fea000f8e18ff */
[----:B------:R-:W-:Y:S05]  /*70f0*/  @P0 VIADD R2, R2, 0xe8 ;  /* 0x000000e802020836 */ /* 0x000fea0000000000 */
[----:B------:R-:W-:Y:S04]  /*7100*/  @P0 PRMT R0, R0, 0x654, R2 ;  /* 0x0000065400000816 */ /* 0x000fe80000000002 */
[----:B------:R2:W-:Y:S03]  /*7110*/  @P0 SYNCS.ARRIVE.TRANS64.RED.A1T0 RZ, [R0+URZ], RZ ;  /* 0x000000ff00ff09a7 */ /* 0x0005e600081004ff */
.L_x_119:
[----:B------:R-:W-:Y:S01]  /*7120*/  ISETP.NE.AND P2, PT, R71, RZ, PT ;  /* 0x000000ff4700720c */ /* 0x000fe20003f45270 */
[----:B------:R-:W-:Y:S01]  /*7130*/  UIADD3 UR50, UPT, UPT, UR50, 0x2, URZ ;  /* 0x0000000232327890 */ /* 0x000fe2000fffe0ff */
[----:B------:R-:W-:Y:S01]  /*7140*/  ISETP.NE.AND P0, PT, R73, 0x2, PT ;  /* 0x000000024900780c */ /* 0x000fe20003f05270 */
[----:B------:R-:W-:Y:S01]  /*7150*/  IMAD.IADD R20, R29, 0x1, R58 ;  /* 0x000000011d147824 */ /* 0x000fe200078e023a */
[----:B------:R-:W-:Y:S01]  /*7160*/  ISETP.NE.AND P1, PT, R31, 0x4, PT ;  /* 0x000000041f00780c */ /* 0x000fe20003f25270 */
[----:B------:R-:W-:Y:S01]  /*7170*/  IMAD.IADD R21, R30, 0x1, R59 ;  /* 0x000000011e157824 */ /* 0x000fe200078e023b */
[----:B------:R-:W-:Y:S02]  /*7180*/  SEL R2, RZ, 0x1, P0 ;  /* 0x00000001ff027807 */ /* 0x000fe40000000000 */
[----:B--2---:R-:W-:Y:S02]  /*7190*/  SEL R0, RZ, 0x1, P1 ;  /* 0x00000001ff007807 */ /* 0x004fe40000800000 */
[----:B------:R-:W-:Y:S02]  /*71a0*/  LOP3.LUT R67, R67, R2, RZ, 0x3c, !PT ;  /* 0x0000000243437212 */ /* 0x000fe400078e3cff */
[----:B------:R-:W-:Y:S02]  /*71b0*/  LOP3.LUT R68, R68, R0, RZ, 0x3c, !PT ;  /* 0x0000000044447212 */ /* 0x000fe400078e3cff */
[----:B------:R-:W-:Y:S02]  /*71c0*/  @P2 R2UR UR36, R66 ;  /* 0x00000000422422ca */ /* 0x000fe400000e0000 */
[----:B------:R-:W-:Y:S02]  /*71d0*/  SEL R73, R73, RZ, P0 ;  /* 0x000000ff49497207 */ /* 0x000fe40000000000 */
[----:B------:R-:W-:Y:S01]  /*71e0*/  SEL R31, R31, RZ, P1 ;  /* 0x000000ff1f1f7207 */ /* 0x000fe20000800000 */
[----:B------:R-:W-:Y:S10]  /*71f0*/  @P2 BRA `(.L_x_120) ;  /* 0xffffffdc00e02947 */ /* 0x000ff4000383ffff */
[----:B------:R-:W-:-:S09]  /*7200*/  UISETP.NE.AND UP0, UPT, UR53, URZ, UPT ;  /* 0x000000ff3500728c */ /* 0x000fd2000bf05270 */
[----:B------:R-:W-:Y:S05]  /*7210*/  BRA.U !UP0, `(.L_x_121) ;  /* 0x0000000108487547 */ /* 0x000fea000b800000 */
[----:B------:R-:W2:Y:S02]  /*7220*/  LDCU.64 UR4, c[0x0][0x890] ;  /* 0x00011200ff0477ac */ /* 0x000ea40008000a00 */
[----:B--2---:R-:W-:-:S04]  /*7230*/  UISETP.NE.U32.AND UP0, UPT, UR4, URZ, UPT ;  /* 0x000000ff0400728c */ /* 0x004fc8000bf05070 */
[----:B------:R-:W-:-:S09]  /*7240*/  UISETP.NE.AND.EX UP0, UPT, UR5, URZ, UPT, UP0 ;  /* 0x000000ff0500728c */ /* 0x000fd2000bf05300 */
[----:B------:R-:W-:Y:S05]  /*7250*/  BRA.U UP0, `(.L_x_122) ;  /* 0x00000001000c7547 */ /* 0x000fea000b800000 */
[----:B------:R-:W-:-:S13]  /*7260*/  FSETP.NEU.AND P0, PT, R35, RZ, PT ;  /* 0x000000ff2300720b */ /* 0x000fda0003f0d000 */
[----:B------:R-:W-:Y:S05]  /*7270*/  @!P0 EXIT ;  /* 0x000000000000894d */ /* 0x000fea0003800000 */
[----:B------:R-:W-:Y:S05]  /*7280*/  BRA `(.L_x_121) ;  /* 0x00000000002c7947 */ /* 0x000fea0003800000 */
.L_x_122:
[----:B------:R-:W-:Y:S01]  /*7290*/  ISETP.NE.AND P0, PT, R72, RZ, PT ;  /* 0x000000ff4800720c */ /* 0x000fe20003f05270 */
[----:B------:R-:W-:-:S12]  /*72a0*/  BSSY.RECONVERGENT B0, `(.L_x_121) ;  /* 0x0000009000007945 */ /* 0x000fd80003800200 */
[----:B------:R-:W-:Y:S05]  /*72b0*/  @P0 BRA `(.L_x_123) ;  /* 0x0000000000140947 */ /* 0x000fea0003800000 */
[----:B------:R-:W2:Y:S02]  /*72c0*/  LDCU.64 UR4, c[0x0][0x888] ;  /* 0x00011100ff0477ac */ /* 0x000ea40008000a00 */
[----:B--2---:R-:W-:-:S04]  /*72d0*/  ISETP.NE.U32.AND P0, PT, RZ, UR4, PT ;  /* 0x00000004ff007c0c */ /* 0x004fc8000bf05070 */
[----:B------:R-:W-:-:S13]  /*72e0*/  ISETP.NE.AND.EX P0, PT, RZ, UR5, PT, P0 ;  /* 0x00000005ff007c0c */ /* 0x000fda000bf05300 */
[----:B------:R-:W-:Y:S05]  /*72f0*/  @!P0 EXIT ;  /* 0x000000000000894d */ /* 0x000fea0003800000 */
[----:B------:R-:W-:Y:S05]  /*7300*/  BRA `(.L_x_124) ;  /* 0x0000000000087947 */ /* 0x000fea0003800000 */
.L_x_123:
[----:B------:R-:W-:-:S13]  /*7310*/  FSETP.NEU.AND P0, PT, R35, RZ, PT ;  /* 0x000000ff2300720b */ /* 0x000fda0003f0d000 */
[----:B------:R-:W-:Y:S05]  /*7320*/  @!P0 EXIT ;  /* 0x000000000000894d */ /* 0x000fea0003800000 */
.L_x_124:
[----:B------:R-:W-:Y:S05]  /*7330*/  BSYNC.RECONVERGENT B0 ;  /* 0x0000000000007941 */ /* 0x000fea0003800200 */
.L_x_121:
[----:B------:R-:W-:Y:S01]  /*7340*/  ULEA UR4, UR49, UR48, 0x3 ;  /* 0x0000003031047291 */ /* 0x000fe2000f8e18ff */
[----:B------:R-:W-:-:S04]  /*7350*/  DEPBAR.LE SB0, 0x0 ;  /* 0x000080000000791a */ /* 0x000fc80000000000 */
[----:B------:R-:W-:-:S04]  /*7360*/  UIADD3 UR4, UPT, UPT, UR4, 0xe8, URZ ;  /* 0x000000e804047890 */ /* 0x000fc8000fffe0ff */
[----:B------:R-:W-:-:S09]  /*7370*/  UPRMT UR4, UR37, 0x654, UR4 ;  /* 0x0000065425047896 */ /* 0x000fd20008000004 */
[----:B------:R-:W-:Y:S01]  /*7380*/  SYNCS.ARRIVE.TRANS64.RED.A1T0 RZ, [UR4], RZ ;  /* 0x000000ffffff79a7 */ /* 0x000fe20008100404 */
[----:B------:R-:W-:Y:S05]  /*7390*/  EXIT ;  /* 0x000000000000794d */ /* 0x000fea0003800000 */
.L_x_20:
[----:B--2---:R2:W1:Y:S02]  /*73a0*/  SYNCS.PHASECHK.TRANS64.TRYWAIT P0, [R2+URZ+0x180], R3 ;  /* 0x00018003020075a7 */ /* 0x00446400080011ff */
[----:B-1----:R-:W-:Y:S05]  /*73b0*/  @!P0 NANOSLEEP.SYNCS 0x989680 ;  /* 0x009896800000895d */ /* 0x002fea0003900000 */
[----:B------:R-:W1:Y:S02]  /*73c0*/  @!P0 SYNCS.PHASECHK.TRANS64 P0, [R2+URZ+0x180], R3 ;  /* 0x00018003020085a7 */ /* 0x000e6400080010ff */
[----:B-1----:R-:W-:Y:S05]  /*73d0*/  @!P0 BRA `(.L_x_20) ;  /* 0xfffffffc00f08947 */ /* 0x002fea000383ffff */
[----:B------:R-:W-:Y:S05]  /*73e0*/  BRA `(.L_x_125) ;  /* 0xffffffa000c87947 */ /* 0x000fea000383ffff */
.L_x_23:
[----:B-1----:R-:W-:-:S07]  /*73f0*/  MOV R2, UR33 ;  /* 0x0000002100027c02 */ /* 0x002fce0008000f00 */
.L_x_126:
[----:B-1----:R1:W2:Y:S02]  /*7400*/  SYNCS.PHASECHK.TRANS64.TRYWAIT P0, [R2+URZ+0x68], R4 ;  /* 0x00006804020075a7 */ /* 0x0022a400080011ff */
[----:B--2---:R-:W-:Y:S05]  /*7410*/  @!P0 NANOSLEEP.SYNCS 0x989680 ;  /* 0x009896800000895d */ /* 0x004fea0003900000 */
[----:B------:R-:W2:Y:S02]  /*7420*/  @!P0 SYNCS.PHASECHK.TRANS64 P0, [R2+URZ+0x68], R4 ;  /* 0x00006804020085a7 */ /* 0x000ea400080010ff */
[----:B--2---:R-:W-:Y:S05]  /*7430*/  @!P0 BRA `(.L_x_126) ;  /* 0xfffffffc00f08947 */ /* 0x004fea000383ffff */
[----:B------:R-:W-:Y:S05]  /*7440*/  BRA `(.L_x_22) ;  /* 0xffffffa400187947 */ /* 0x000fea000383ffff */
.L_x_29:
[----:B-1----:R-:W-:-:S07]  /*7450*/  MOV R2, UR17 ;  /* 0x0000001100027c02 */ /* 0x002fce0008000f00 */
.L_x_127:
[----:B-1----:R1:W2:Y:S02]  /*7460*/  SYNCS.PHASECHK.TRANS64.TRYWAIT P0, [R2+URZ+0x68], R4 ;  /* 0x00006804020075a7 */ /* 0x0022a400080011ff */
[----:B--2---:R-:W-:Y:S05]  /*7470*/  @!P0 NANOSLEEP.SYNCS 0x989680 ;  /* 0x009896800000895d */ /* 0x004fea0003900000 */
[----:B------:R-:W2:Y:S02]  /*7480*/  @!P0 SYNCS.PHASECHK.TRANS64 P0, [R2+URZ+0x68], R4 ;  /* 0x00006804020085a7 */ /* 0x000ea400080010ff */
[----:B--2---:R-:W-:Y:S05]  /*7490*/  @!P0 BRA `(.L_x_127) ;  /* 0xfffffffc00f08947 */ /* 0x004fea000383ffff */
[----:B------:R-:W-:Y:S05]  /*74a0*/  BRA `(.L_x_28) ;  /* 0xffffffa400bc7947 */ /* 0x000fea000383ffff */
.L_x_33:
[----:B-1----:R1:W2:Y:S02]  /*74b0*/  SYNCS.PHASECHK.TRANS64.TRYWAIT P0, [R2+URZ+0x110], R3 ;  /* 0x00011003020075a7 */ /* 0x0022a400080011ff */
[----:B--2---:R-:W-:Y:S05]  /*74c0*/  @!P0 NANOSLEEP.SYNCS 0x989680 ;  /* 0x009896800000895d */ /* 0x004fea0003900000 */
[----:B------:R-:W2:Y:S02]  /*74d0*/  @!P0 SYNCS.PHASECHK.TRANS64 P0, [R2+URZ+0x110], R3 ;  /* 0x00011003020085a7 */ /* 0x000ea400080010ff */
[----:B--2---:R-:W-:Y:S05]  /*74e0*/  @!P0 BRA `(.L_x_33) ;  /* 0xfffffffc00f08947 */ /* 0x004fea000383ffff */
[----:B------:R-:W-:Y:S05]  /*74f0*/  BRA `(.L_x_128) ;  /* 0xffffffa800487947 */ /* 0x000fea000383ffff */
.L_x_37:
[----:B----4-:R-:W-:-:S07]  /*7500*/  MOV R0, UR5 ;  /* 0x0000000500007c02 */ /* 0x010fce0008000f00 */
.L_x_129:
[----:B-1----:R1:W2:Y:S02]  /*7510*/  SYNCS.PHASECHK.TRANS64.TRYWAIT P0, [R0+URZ], R2 ;  /* 0x00000002000075a7 */ /* 0x0022a400080011ff */
[----:B--2---:R-:W-:Y:S05]  /*7520*/  @!P0 NANOSLEEP.SYNCS 0x989680 ;  /* 0x009896800000895d */ /* 0x004fea0003900000 */
[----:B------:R-:W2:Y:S02]  /*7530*/  @!P0 SYNCS.PHASECHK.TRANS64 P0, [R0+URZ], R2 ;  /* 0x00000002000085a7 */ /* 0x000ea400080010ff */
[----:B--2---:R-:W-:Y:S05]  /*7540*/  @!P0 BRA `(.L_x_129) ;  /* 0xfffffffc00f08947 */ /* 0x004fea000383ffff */
[----:B------:R-:W-:Y:S05]  /*7550*/  BRA `(.L_x_130) ;  /* 0xffffffac00b87947 */ /* 0x000fea000383ffff */
.L_x_38:
[----:B----4-:R-:W-:-:S07]  /*7560*/  MOV R0, UR5 ;  /* 0x0000000500007c02 */ /* 0x010fce0008000f00 */
.L_x_131:
[----:B-1----:R1:W2:Y:S02]  /*7570*/  SYNCS.PHASECHK.TRANS64.TRYWAIT P0, [R0+URZ], R3 ;  /* 0x00000003000075a7 */ /* 0x0022a400080011ff */
[----:B--2---:R-:W-:Y:S05]  /*7580*/  @!P0 NANOSLEEP.SYNCS 0x989680 ;  /* 0x009896800000895d */ /* 0x004fea0003900000 */
[----:B------:R-:W2:Y:S02]  /*7590*/  @!P0 SYNCS.PHASECHK.TRANS64 P0, [R0+URZ], R3 ;  /* 0x00000003000085a7 */ /* 0x000ea400080010ff */
[----:B--2---:R-:W-:Y:S05]  /*75a0*/  @!P0 BRA `(.L_x_131) ;  /* 0xfffffffc00f08947 */ /* 0x004fea000383ffff */
[----:B------:R-:W-:Y:S05]  /*75b0*/  BRA `(.L_x_132) ;  /* 0xffffffac00c47947 */ /* 0x000fea000383ffff */
.L_x_39:
[----:B----4-:R-:W-:-:S07]  /*75c0*/  MOV R0, UR5 ;  /* 0x0000000500007c02 */ /* 0x010fce0008000f00 */
.L_x_133:
[----:B-1----:R1:W2:Y:S02]  /*75d0*/  SYNCS.PHASECHK.TRANS64.TRYWAIT P0, [R0+URZ], R3 ;  /* 0x00000003000075a7 */ /* 0x0022a400080011ff */
[----:B--2---:R-:W-:Y:S05]  /*75e0*/  @!P0 NANOSLEEP.SYNCS 0x989680 ;  /* 0x009896800000895d */ /* 0x004fea0003900000 */
[----:B------:R-:W2:Y:S02]  /*75f0*/  @!P0 SYNCS.PHASECHK.TRANS64 P0, [R0+URZ], R3 ;  /* 0x00000003000085a7 */ /* 0x000ea400080010ff */
[----:B--2---:R-:W-:Y:S05]  /*7600*/  @!P0 BRA `(.L_x_133) ;  /* 0xfffffffc00f08947 */ /* 0x004fea000383ffff */
[----:B------:R-:W-:Y:S05]  /*7610*/  BRA `(.L_x_134) ;  /* 0xffffffac00d07947 */ /* 0x000fea000383ffff */
.L_x_40:
[----:B----4-:R-:W-:-:S07]  /*7620*/  MOV R0, UR5 ;  /* 0x0000000500007c02 */ /* 0x010fce0008000f00 */
.L_x_135:
[----:B-1----:R1:W2:Y:S02]  /*7630*/  SYNCS.PHASECHK.TRANS64.TRYWAIT P0, [R0+URZ], R3 ;  /* 0x00000003000075a7 */ /* 0x0022a400080011ff */
[----:B--2---:R-:W-:Y:S05]  /*7640*/  @!P0 NANOSLEEP.SYNCS 0x989680 ;  /* 0x009896800000895d */ /* 0x004fea0003900000 */
[----:B------:R-:W2:Y:S02]  /*7650*/  @!P0 SYNCS.PHASECHK.TRANS64 P0, [R0+URZ], R3 ;  /* 0x00000003000085a7 */ /* 0x000ea400080010ff */
[----:B--2---:R-:W-:Y:S05]  /*7660*/  @!P0 BRA `(.L_x_135) ;  /* 0xfffffffc00f08947 */ /* 0x004fea000383ffff */
[----:B------:R-:W-:Y:S05]  /*7670*/  BRA `(.L_x_136) ;  /* 0xffffffac00dc7947 */ /* 0x000fea000383ffff */
.L_x_41:
[----:B----4-:R-:W-:-:S07]  /*7680*/  MOV R0, UR5 ;  /* 0x0000000500007c02 */ /* 0x010fce0008000f00 */
.L_x_137:
[----:B-1----:R1:W2:Y:S02]  /*7690*/  SYNCS.PHASECHK.TRANS64.TRYWAIT P0, [R0+URZ], R3 ;  /* 0x00000003000075a7 */ /* 0x0022a400080011ff */
[----:B--2---:R-:W-:Y:S05]  /*76a0*/  @!P0 NANOSLEEP.SYNCS 0x989680 ;  /* 0x009896800000895d */ /* 0x004fea0003900000 */
[----:B------:R-:W2:Y:S02]  /*76b0*/  @!P0 SYNCS.PHASECHK.TRANS64 P0, [R0+URZ], R3 ;  /* 0x00000003000085a7 */ /* 0x000ea400080010ff */
[----:B--2---:R-:W-:Y:S05]  /*76c0*/  @!P0 BRA `(.L_x_137) ;  /* 0xfffffffc00f08947 */ /* 0x004fea000383ffff */
[----:B------:R-:W-:Y:S05]  /*76d0*/  BRA `(.L_x_138) ;  /* 0xffffffac00e87947 */ /* 0x000fea000383ffff */
.L_x_42:
[----:B----4-:R-:W-:-:S07]  /*76e0*/  MOV R0, UR5 ;  /* 0x0000000500007c02 */ /* 0x010fce0008000f00 */
.L_x_139:
[----:B-1----:R1:W2:Y:S02]  /*76f0*/  SYNCS.PHASECHK.TRANS64.TRYWAIT P0, [R0+URZ], R3 ;  /* 0x00000003000075a7 */ /* 0x0022a400080011ff */
[----:B--2---:R-:W-:Y:S05]  /*7700*/  @!P0 NANOSLEEP.SYNCS 0x989680 ;  /* 0x009896800000895d */ /* 0x004fea0003900000 */
[----:B------:R-:W2:Y:S02]  /*7710*/  @!P0 SYNCS.PHASECHK.TRANS64 P0, [R0+URZ], R3 ;  /* 0x00000003000085a7 */ /* 0x000ea400080010ff */
[----:B--2---:R-:W-:Y:S05]  /*7720*/  @!P0 BRA `(.L_x_139) ;  /* 0xfffffffc00f08947 */ /* 0x004fea000383ffff */
[----:B------:R-:W-:Y:S05]  /*7730*/  BRA `(.L_x_140) ;  /* 0xffffffac00f47947 */ /* 0x000fea000383ffff */
.L_x_43:
[----:B----4-:R-:W-:-:S07]  /*7740*/  MOV R0, UR5 ;  /* 0x0000000500007c02 */ /* 0x010fce0008000f00 */
.L_x_141:
[----:B-1----:R1:W2:Y:S02]  /*7750*/  SYNCS.PHASECHK.TRANS64.TRYWAIT P0, [R0+URZ], R3 ;  /* 0x00000003000075a7 */ /* 0x0022a400080011ff */
[----:B--2---:R-:W-:Y:S05]  /*7760*/  @!P0 NANOSLEEP.SYNCS 0x989680 ;  /* 0x009896800000895d */ /* 0x004fea0003900000 */
[----:B------:R-:W2:Y:S02]  /*7770*/  @!P0 SYNCS.PHASECHK.TRANS64 P0, [R0+URZ], R3 ;  /* 0x00000003000085a7 */ /* 0x000ea400080010ff */
[----:B--2---:R-:W-:Y:S05]  /*7780*/  @!P0 BRA `(.L_x_141) ;  /* 0xfffffffc00f08947 */ /* 0x004fea000383ffff */
[----:B------:R-:W-:Y:S05]  /*7790*/  BRA `(.L_x_142) ;  /* 0xffffffb000007947 */ /* 0x000fea000383ffff */
.L_x_44:
[----:B----4-:R-:W-:-:S07]  /*77a0*/  MOV R0, UR5 ;  /* 0x0000000500007c02 */ /* 0x010fce0008000f00 */
.L_x_143:
[----:B-1----:R1:W2:Y:S02]  /*77b0*/  SYNCS.PHASECHK.TRANS64.TRYWAIT P0, [R0+URZ], R3 ;  /* 0x00000003000075a7 */ /* 0x0022a400080011ff */
[----:B--2---:R-:W-:Y:S05]  /*77c0*/  @!P0 NANOSLEEP.SYNCS 0x989680 ;  /* 0x009896800000895d */ /* 0x004fea0003900000 */
[----:B------:R-:W2:Y:S02]  /*77d0*/  @!P0 SYNCS.PHASECHK.TRANS64 P0, [R0+URZ], R3 ;  /* 0x00000003000085a7 */ /* 0x000ea400080010ff */
[----:B--2---:R-:W-:Y:S05]  /*77e0*/  @!P0 BRA `(.L_x_143) ;  /* 0xfffffffc00f08947 */ /* 0x004fea000383ffff */
[----:B------:R-:W-:Y:S05]  /*77f0*/  BRA `(.L_x_144) ;  /* 0xffffffb0000c7947 */ /* 0x000fea000383ffff */
.L_x_45:
[----:B----4-:R-:W-:-:S07]  /*7800*/  MOV R0, UR5 ;  /* 0x0000000500007c02 */ /* 0x010fce0008000f00 */
.L_x_145:
[----:B-1----:R1:W2:Y:S02]  /*7810*/  SYNCS.PHASECHK.TRANS64.TRYWAIT P0, [R0+URZ], R3 ;  /* 0x00000003000075a7 */ /* 0x0022a400080011ff */
[----:B--2---:R-:W-:Y:S05]  /*7820*/  @!P0 NANOSLEEP.SYNCS 0x989680 ;  /* 0x009896800000895d */ /* 0x004fea0003900000 */
[----:B------:R-:W2:Y:S02]  /*7830*/  @!P0 SYNCS.PHASECHK.TRANS64 P0, [R0+URZ], R3 ;  /* 0x00000003000085a7 */ /* 0x000ea400080010ff */
[----:B--2---:R-:W-:Y:S05]  /*7840*/  @!P0 BRA `(.L_x_145) ;  /* 0xfffffffc00f08947 */ /* 0x004fea000383ffff */
[----:B------:R-:W-:Y:S05]  /*7850*/  BRA `(.L_x_146) ;  /* 0xffffffb000187947 */ /* 0x000fea000383ffff */
.L_x_46:
[----:B----4-:R-:W-:-:S07]  /*7860*/  MOV R0, UR5 ;  /* 0x0000000500007c02 */ /* 0x010fce0008000f00 */
.L_x_147:
[----:B-1----:R1:W2:Y:S02]  /*7870*/  SYNCS.PHASECHK.TRANS64.TRYWAIT P0, [R0+URZ], R3 ;  /* 0x00000003000075a7 */ /* 0x0022a400080011ff */
[----:B--2---:R-:W-:Y:S05]  /*7880*/  @!P0 NANOSLEEP.SYNCS 0x989680 ;  /* 0x009896800000895d */ /* 0x004fea0003900000 */
[----:B------:R-:W2:Y:S02]  /*7890*/  @!P0 SYNCS.PHASECHK.TRANS64 P0, [R0+URZ], R3 ;  /* 0x00000003000085a7 */ /* 0x000ea400080010ff */
[----:B--2---:R-:W-:Y:S05]  /*78a0*/  @!P0 BRA `(.L_x_147) ;  /* 0xfffffffc00f08947 */ /* 0x004fea000383ffff */
[----:B------:R-:W-:Y:S05]  /*78b0*/  BRA `(.L_x_148) ;  /* 0xffffffb000247947 */ /* 0x000fea000383ffff */
.L_x_47:
[----:B----4-:R-:W-:-:S07]  /*78c0*/  MOV R0, UR5 ;  /* 0x0000000500007c02 */ /* 0x010fce0008000f00 */
.L_x_149:
[----:B-1----:R1:W2:Y:S02]  /*78d0*/  SYNCS.PHASECHK.TRANS64.TRYWAIT P0, [R0+URZ], R3 ;  /* 0x00000003000075a7 */ /* 0x0022a400080011ff */
[----:B--2---:R-:W-:Y:S05]  /*78e0*/  @!P0 NANOSLEEP.SYNCS 0x989680 ;  /* 0x009896800000895d */ /* 0x004fea0003900000 */
[----:B------:R-:W2:Y:S02]  /*78f0*/  @!P0 SYNCS.PHASECHK.TRANS64 P0, [R0+URZ], R3 ;  /* 0x00000003000085a7 */ /* 0x000ea400080010ff */
[----:B--2---:R-:W-:Y:S05]  /*7900*/  @!P0 BRA `(.L_x_149) ;  /* 0xfffffffc00f08947 */ /* 0x004fea000383ffff */
[----:B------:R-:W-:Y:S05]  /*7910*/  BRA `(.L_x_150) ;  /* 0xffffffb000307947 */ /* 0x000fea000383ffff */
.L_x_48:
[----:B----4-:R-:W-:-:S07]  /*7920*/  MOV R0, UR5 ;  /* 0x0000000500007c02 */ /* 0x010fce0008000f00 */
.L_x_151:
[----:B-1----:R1:W2:Y:S02]  /*7930*/  SYNCS.PHASECHK.TRANS64.TRYWAIT P0, [R0+URZ], R3 ;  /* 0x00000003000075a7 */ /* 0x0022a400080011ff */
[----:B--2---:R-:W-:Y:S05]  /*7940*/  @!P0 NANOSLEEP.SYNCS 0x989680 ;  /* 0x009896800000895d */ /* 0x004fea0003900000 */
[----:B------:R-:W2:Y:S02]  /*7950*/  @!P0 SYNCS.PHASECHK.TRANS64 P0, [R0+URZ], R3 ;  /* 0x00000003000085a7 */ /* 0x000ea400080010ff */
[----:B--2---:R-:W-:Y:S05]  /*7960*/  @!P0 BRA `(.L_x_151) ;  /* 0xfffffffc00f08947 */ /* 0x004fea000383ffff */
[----:B------:R-:W-:Y:S05]  /*7970*/  BRA `(.L_x_152) ;  /* 0xffffffb0003c7947 */ /* 0x000fea000383ffff */
.L_x_51:
[----:B-1----:R1:W2:Y:S02]  /*7980*/  SYNCS.PHASECHK.TRANS64.TRYWAIT P0, [R0+URZ+0x170], R4 ;  /* 0x00017004000075a7 */ /* 0x0022a400080011ff */
[----:B--2---:R-:W-:Y:S05]  /*7990*/  @!P0 NANOSLEEP.SYNCS 0x989680 ;  /* 0x009896800000895d */ /* 0x004fea0003900000 */
[----:B------:R-:W2:Y:S02]  /*79a0*/  @!P0 SYNCS.PHASECHK.TRANS64 P0, [R0+URZ+0x170], R4 ;  /* 0x00017004000085a7 */ /* 0x000ea400080010ff */
[----:B--2---:R-:W-:Y:S05]  /*79b0*/  @!P0 BRA `(.L_x_51) ;  /* 0xfffffffc00f08947 */ /* 0x004fea000383ffff */
[----:B------:R-:W-:Y:S05]  /*79c0*/  BRA `(.L_x_153) ;  /* 0xffffffb000987947 */ /* 0x000fea000383ffff */
.L_x_52:
[----:B------:R-:W-:-:S07]  /*79d0*/  MOV R0, UR5 ;  /* 0x0000000500007c02 */ /* 0x000fce0008000f00 */
.L_x_154:
[----:B-1----:R1:W2:Y:S02]  /*79e0*/  SYNCS.PHASECHK.TRANS64.TRYWAIT P0, [R0+URZ+0x120], R5 ;  /* 0x00012005000075a7 */ /* 0x0022a400080011ff */
[----:B--2---:R-:W-:Y:S05]  /*79f0*/  @!P0 NANOSLEEP.SYNCS 0x989680 ;  /* 0x009896800000895d */ /* 0x004fea0003900000 */
[----:B------:R-:W2:Y:S02]  /*7a00*/  @!P0 SYNCS.PHASECHK.TRANS64 P0, [R0+URZ+0x120], R5 ;  /* 0x00012005000085a7 */ /* 0x000ea400080010ff */
[----:B--2---:R-:W-:Y:S05]  /*7a10*/  @!P0 BRA `(.L_x_154) ;  /* 0xfffffffc00f08947 */ /* 0x004fea000383ffff */
[----:B------:R-:W-:Y:S05]  /*7a20*/  BRA `(.L_x_155) ;  /* 0xffffffb000a87947 */ /* 0x000fea000383ffff */
.L_x_53:
[----:B-1----:R1:W2:Y:S02]  /*7a30*/  SYNCS.PHASECHK.TRANS64.TRYWAIT P1, [R0+URZ+0x110], R4 ;  /* 0x00011004000075a7 */ /* 0x0022a400080211ff */
[----:B--2---:R-:W-:Y:S05]  /*7a40*/  @!P1 NANOSLEEP.SYNCS 0x989680 ;  /* 0x009896800000995d */ /* 0x004fea0003900000 */
[----:B------:R-:W2:Y:S02]  /*7a50*/  @!P1 SYNCS.PHASECHK.TRANS64 P1, [R0+URZ+0x110], R4 ;  /* 0x00011004000095a7 */ /* 0x000ea400080210ff */
[----:B--2---:R-:W-:Y:S05]  /*7a60*/  @!P1 BRA `(.L_x_53) ;  /* 0xfffffffc00f09947 */ /* 0x004fea000383ffff */
[----:B------:R-:W-:Y:S05]  /*7a70*/  BRA `(.L_x_156) ;  /* 0xffffffb000d87947 */ /* 0x000fea000383ffff */
.L_x_56:
[----:B------:R-:W-:-:S07]  /*7a80*/  MOV R0, UR5 ;  /* 0x0000000500007c02 */ /* 0x000fce0008000f00 */
.L_x_157:
[----:B-1----:R1:W2:Y:S02]  /*7a90*/  SYNCS.PHASECHK.TRANS64.TRYWAIT P0, [R0+URZ+0x120], R2 ;  /* 0x00012002000075a7 */ /* 0x0022a400080011ff */
[----:B--2---:R-:W-:Y:S05]  /*7aa0*/  @!P0 NANOSLEEP.SYNCS 0x989680 ;  /* 0x009896800000895d */ /* 0x004fea0003900000 */
[----:B------:R-:W2:Y:S02]  /*7ab0*/  @!P0 SYNCS.PHASECHK.TRANS64 P0, [R0+URZ+0x120], R2 ;  /* 0x00012002000085a7 */ /* 0x000ea400080010ff */
[----:B--2---:R-:W-:Y:S05]  /*7ac0*/  @!P0 BRA `(.L_x_157) ;  /* 0xfffffffc00f08947 */ /* 0x004fea000383ffff */
[----:B------:R-:W-:Y:S05]  /*7ad0*/  BRA `(.L_x_55) ;  /* 0xffffffb4002c7947 */ /* 0x000fea000383ffff */
.L_x_63:
[----:B-1----:R1:W2:Y:S02]  /*7ae0*/  SYNCS.PHASECHK.TRANS64.TRYWAIT P1, [R0+URZ+0x110], R2 ;  /* 0x00011002000075a7 */ /* 0x0022a400080211ff */
[----:B--2---:R-:W-:Y:S05]  /*7af0*/  @!P1 NANOSLEEP.SYNCS 0x989680 ;  /* 0x009896800000995d */ /* 0x004fea0003900000 */
[----:B------:R-:W2:Y:S02]  /*7b00*/  @!P1 SYNCS.PHASECHK.TRANS64 P1, [R0+URZ+0x110], R2 ;  /* 0x00011002000095a7 */ /* 0x000ea400080210ff */
[----:B--2---:R-:W-:Y:S05]  /*7b10*/  @!P1 BRA `(.L_x_63) ;  /* 0xfffffffc00f09947 */ /* 0x004fea000383ffff */
[----:B------:R-:W-:Y:S05]  /*7b20*/  BRA `(.L_x_158) ;  /* 0xffffffb800947947 */ /* 0x000fea000383ffff */
.L_x_64:
[----:B------:R-:W-:-:S07]  /*7b30*/  MOV R2, UR7 ;  /* 0x0000000700027c02 */ /* 0x000fce0008000f00 */
.L_x_159:
[----:B-1----:R1:W2:Y:S02]  /*7b40*/  SYNCS.PHASECHK.TRANS64.TRYWAIT P0, [R2+URZ+0x150], R0 ;  /* 0x00015000020075a7 */ /* 0x0022a400080011ff */
[----:B--2---:R-:W-:Y:S05]  /*7b50*/  @!P0 NANOSLEEP.SYNCS 0x989680 ;  /* 0x009896800000895d */ /* 0x004fea0003900000 */
[----:B------:R-:W2:Y:S02]  /*7b60*/  @!P0 SYNCS.PHASECHK.TRANS64 P0, [R2+URZ+0x150], R0 ;  /* 0x00015000020085a7 */ /* 0x000ea400080010ff */
[----:B--2---:R-:W-:Y:S05]  /*7b70*/  @!P0 BRA `(.L_x_159) ;  /* 0xfffffffc00f08947 */ /* 0x004fea000383ffff */
[----:B------:R-:W-:Y:S05]  /*7b80*/  BRA `(.L_x_160) ;  /* 0xffffffb800e47947 */ /* 0x000fea000383ffff */
.L_x_67:
[----:B------:R-:W-:Y:S07]  /*7b90*/  MOV R0, UR6 ;  /* 0x0000000600007c02 */ /* 0x000fee0008000f00 */
.L_x_161:
[----:B-1----:R1:W2:Y:S02]  /*7ba0*/  SYNCS.PHASECHK.TRANS64.TRYWAIT P0, [R0+URZ], R2 ;  /* 0x00000002000075a7 */ /* 0x0022a400080011ff */
[----:B--2---:R-:W-:Y:S05]  /*7bb0*/  @!P0 NANOSLEEP.SYNCS 0x989680 ;  /* 0x009896800000895d */ /* 0x004fea0003900000 */
[----:B------:R-:W2:Y:S02]  /*7bc0*/  @!P0 SYNCS.PHASECHK.TRANS64 P0, [R0+URZ], R2 ;  /* 0x00000002000085a7 */ /* 0x000ea400080010ff */
[----:B--2---:R-:W-:Y:S05]  /*7bd0*/  @!P0 BRA `(.L_x_161) ;  /* 0xfffffffc00f08947 */ /* 0x004fea000383ffff */
[----:B------:R-:W-:Y:S05]  /*7be0*/  BRA `(.L_x_66) ;  /* 0xffffffbc00007947 */ /* 0x000fea000383ffff */
.L_x_70:
[----:B------:R-:W-:-:S07]  /*7bf0*/  MOV R0, UR6 ;  /* 0x0000000600007c02 */ /* 0x000fce0008000f00 */
.L_x_162:
[----:B--2---:R2:W4:Y:S02]  /*7c00*/  SYNCS.PHASECHK.TRANS64.TRYWAIT P0, [R0+URZ], R2 ;  /* 0x00000002000075a7 */ /* 0x00452400080011ff */
[----:B----4-:R-:W-:Y:S05]  /*7c10*/  @!P0 NANOSLEEP.SYNCS 0x989680 ;  /* 0x009896800000895d */ /* 0x010fea0003900000 */
[----:B------:R-:W4:Y:S02]  /*7c20*/  @!P0 SYNCS.PHASECHK.TRANS64 P0, [R0+URZ], R2 ;  /* 0x00000002000085a7 */ /* 0x000f2400080010ff */
[----:B----4-:R-:W-:Y:S05]  /*7c30*/  @!P0 BRA `(.L_x_162) ;  /* 0xfffffffc00f08947 */ /* 0x010fea000383ffff */
[----:B------:R-:W-:Y:S05]  /*7c40*/  BRA `(.L_x_163) ;  /* 0xffffffbc00dc7947 */ /* 0x000fea000383ffff */
.L_x_71:
[----:B------:R-:W-:-:S07]  /*7c50*/  MOV R0, UR6 ;  /* 0x0000000600007c02 */ /* 0x000fce0008000f00 */
.L_x_164:
[----:B-1----:R1:W2:Y:S02]  /*7c60*/  SYNCS.PHASECHK.TRANS64.TRYWAIT P0, [R0+URZ], R3 ;  /* 0x00000003000075a7 */ /* 0x0022a400080011ff */
[----:B--2---:R-:W-:Y:S05]  /*7c70*/  @!P0 NANOSLEEP.SYNCS 0x989680 ;  /* 0x009896800000895d */ /* 0x004fea0003900000 */
[----:B------:R-:W2:Y:S02]  /*7c80*/  @!P0 SYNCS.PHASECHK.TRANS64 P0, [R0+URZ], R3 ;  /* 0x00000003000085a7 */ /* 0x000ea400080010ff */
[----:B--2---:R-:W-:Y:S05]  /*7c90*/  @!P0 BRA `(.L_x_164) ;  /* 0xfffffffc00f08947 */ /* 0x004fea000383ffff */
[----:B------:R-:W-:Y:S05]  /*7ca0*/  BRA `(.L_x_165) ;  /* 0xffffffbc00e87947 */ /* 0x000fea000383ffff */
.L_x_72:
[----:B------:R-:W-:-:S07]  /*7cb0*/  MOV R0, UR6 ;  /* 0x0000000600007c02 */ /* 0x000fce0008000f00 */
.L_x_166:
[----:B-1----:R1:W2:Y:S02]  /*7cc0*/  SYNCS.PHASECHK.TRANS64.TRYWAIT P0, [R0+URZ], R3 ;  /* 0x00000003000075a7 */ /* 0x0022a400080011ff */
[----:B--2---:R-:W-:Y:S05]  /*7cd0*/  @!P0 NANOSLEEP.SYNCS 0x989680 ;  /* 0x009896800000895d */ /* 0x004fea0003900000 */
[----:B------:R-:W2:Y:S02]  /*7ce0*/  @!P0 SYNCS.PHASECHK.TRANS64 P0, [R0+URZ], R3 ;  /* 0x00000003000085a7 */ /* 0x000ea400080010ff */
[----:B--2---:R-:W-:Y:S05]  /*7cf0*/  @!P0 BRA `(.L_x_166) ;  /* 0xfffffffc00f08947 */ /* 0x004fea000383ffff */
[----:B------:R-:W-:Y:S05]  /*7d00*/  BRA `(.L_x_167) ;  /* 0xffffffbc00f47947 */ /* 0x000fea000383ffff */
.L_x_73:
[----:B-1----:R-:W-:-:S07]  /*7d10*/  MOV R0, UR7 ;  /* 0x0000000700007c02 */ /* 0x002fce0008000f00 */
.L_x_168:
[----:B-1----:R1:W2:Y:S02]  /*7d20*/  SYNCS.PHASECHK.TRANS64.TRYWAIT P0, [R0+URZ], R2 ;  /* 0x00000002000075a7 */ /* 0x0022a400080011ff */
[----:B--2---:R-:W-:Y:S05]  /*7d30*/  @!P0 NANOSLEEP.SYNCS 0x989680 ;  /* 0x009896800000895d */ /* 0x004fea0003900000 */
[----:B------:R-:W2:Y:S02]  /*7d40*/  @!P0 SYNCS.PHASECHK.TRANS64 P0, [R0+URZ], R2 ;  /* 0x00000002000085a7 */ /* 0x000ea400080010ff */
[----:B--2---:R-:W-:Y:S05]  /*7d50*/  @!P0 BRA `(.L_x_168) ;  /* 0xfffffffc00f08947 */ /* 0x004fea000383ffff */
[----:B------:R-:W-:Y:S05]  /*7d60*/  BRA `(.L_x_169) ;  /* 0xffffffc000007947 */ /* 0x000fea000383ffff */
.L_x_78:
[----:B--2---:R2:W3:Y:S02]  /*7d70*/  SYNCS.PHASECHK.TRANS64.TRYWAIT P0, [R0+URZ+0x110], R2 ;  /* 0x00011002000075a7 */ /* 0x0044e400080011ff */
[----:B---3--:R-:W-:Y:S05]  /*7d80*/  @!P0 NANOSLEEP.SYNCS 0x989680 ;  /* 0x009896800000895d */ /* 0x008fea0003900000 */
[----:B------:R-:W3:Y:S02]  /*7d90*/  @!P0 SYNCS.PHASECHK.TRANS64 P0, [R0+URZ+0x110], R2 ;  /* 0x00011002000085a7 */ /* 0x000ee400080010ff */
[----:B---3--:R-:W-:Y:S05]  /*7da0*/  @!P0 BRA `(.L_x_78) ;  /* 0xfffffffc00f08947 */ /* 0x008fea000383ffff */
[----:B------:R-:W-:Y:S05]  /*7db0*/  BRA `(.L_x_170) ;  /* 0xffffffc000f87947 */ /* 0x000fea000383ffff */
.L_x_81:
[----:B------:R-:W-:Y:S07]  /*7dc0*/  MOV R0, UR7 ;  /* 0x0000000700007c02 */ /* 0x000fee0008000f00 */
.L_x_171:
[----:B--2---:R2:W3:Y:S02]  /*7dd0*/  SYNCS.PHASECHK.TRANS64.TRYWAIT P0, [R0+URZ+0x108], R2 ;  /* 0x00010802000075a7 */ /* 0x0044e400080011ff */
[----:B---3--:R-:W-:Y:S05]  /*7de0*/  @!P0 NANOSLEEP.SYNCS 0x989680 ;  /* 0x009896800000895d */ /* 0x008fea0003900000 */
[----:B------:R-:W3:Y:S02]  /*7df0*/  @!P0 SYNCS.PHASECHK.TRANS64 P0, [R0+URZ+0x108], R2 ;  /* 0x00010802000085a7 */ /* 0x000ee400080010ff */
[----:B---3--:R-:W-:Y:S05]  /*7e00*/  @!P0 BRA `(.L_x_171) ;  /* 0xfffffffc00f08947 */ /* 0x008fea000383ffff */
[----:B------:R-:W-:Y:S05]  /*7e10*/  BRA `(.L_x_80) ;  /* 0xffffffc400d87947 */ /* 0x000fea000383ffff */
.L_x_84:
[----:B------:R-:W-:Y:S07]  /*7e20*/  MOV R0, UR15 ;  /* 0x0000000f00007c02 */ /* 0x000fee0008000f00 */
.L_x_172:
[----:B-1----:R1:W2:Y:S02]  /*7e30*/  SYNCS.PHASECHK.TRANS64.TRYWAIT P0, [R0+URZ+0xe8], R9 ;  /* 0x0000e809000075a7 */ /* 0x0022a400080011ff */
[----:B--2---:R-:W-:Y:S05]  /*7e40*/  @!P0 NANOSLEEP.SYNCS 0x989680 ;  /* 0x009896800000895d */ /* 0x004fea0003900000 */
[----:B------:R-:W2:Y:S02]  /*7e50*/  @!P0 SYNCS.PHASECHK.TRANS64 P0, [R0+URZ+0xe8], R9 ;  /* 0x0000e809000085a7 */ /* 0x000ea400080010ff */
[----:B--2---:R-:W-:Y:S05]  /*7e60*/  @!P0 BRA `(.L_x_172) ;  /* 0xfffffffc00f08947 */ /* 0x004fea000383ffff */
[----:B------:R-:W-:Y:S05]  /*7e70*/  BRA `(.L_x_173) ;  /* 0xffffffc800507947 */ /* 0x000fea000383ffff */
.L_x_85:
[----:B------:R-:W-:Y:S07]  /*7e80*/  MOV R0, UR13 ;  /* 0x0000000d00007c02 */ /* 0x000fee0008000f00 */
.L_x_174:
[----:B-1----:R1:W2:Y:S02]  /*7e90*/  SYNCS.PHASECHK.TRANS64.TRYWAIT P0, [R0+URZ+0xe8], R20 ;  /* 0x0000e814000075a7 */ /* 0x0022a400080011ff */
[----:B--2---:R-:W-:Y:S05]  /*7ea0*/  @!P0 NANOSLEEP.SYNCS 0x989680 ;  /* 0x009896800000895d */ /* 0x004fea0003900000 */
[----:B------:R-:W2:Y:S02]  /*7eb0*/  @!P0 SYNCS.PHASECHK.TRANS64 P0, [R0+URZ+0xe8], R20 ;  /* 0x0000e814000085a7 */ /* 0x000ea400080010ff */
[----:B--2---:R-:W-:Y:S05]  /*7ec0*/  @!P0 BRA `(.L_x_174) ;  /* 0xfffffffc00f08947 */ /* 0x004fea000383ffff */
[----:B------:R-:W-:Y:S05]  /*7ed0*/  BRA `(.L_x_175) ;  /* 0xffffffc800f07947 */ /* 0x000fea000383ffff */
.L_x_87:
[----:B------:R-:W-:-:S07]  /*7ee0*/  MOV R0, UR4 ;  /* 0x0000000400007c02 */ /* 0x000fce0008000f00 */
.L_x_176:
[----:B-1----:R1:W3:Y:S02]  /*7ef0*/  SYNCS.PHASECHK.TRANS64.TRYWAIT P0, [R0+URZ], R2 ;  /* 0x00000002000075a7 */ /* 0x0022e400080011ff */
[----:B---3--:R-:W-:Y:S05]  /*7f00*/  @!P0 NANOSLEEP.SYNCS 0x989680 ;  /* 0x009896800000895d */ /* 0x008fea0003900000 */
[----:B------:R-:W3:Y:S02]  /*7f10*/  @!P0 SYNCS.PHASECHK.TRANS64 P0, [R0+URZ], R2 ;  /* 0x00000002000085a7 */ /* 0x000ee400080010ff */
[----:B---3--:R-:W-:Y:S05]  /*7f20*/  @!P0 BRA `(.L_x_176) ;  /* 0xfffffffc00f08947 */ /* 0x008fea000383ffff */
[----:B------:R-:W-:Y:S05]  /*7f30*/  BRA `(.L_x_177) ;  /* 0xffffffcc007c7947 */ /* 0x000fea000383ffff */
.L_x_88:
[----:B------:R-:W-:-:S07]  /*7f40*/  MOV R0, UR4 ;  /* 0x0000000400007c02 */ /* 0x000fce0008000f00 */
.L_x_178:
[----:B-1----:R1:W3:Y:S02]  /*7f50*/  SYNCS.PHASECHK.TRANS64.TRYWAIT P0, [R0+URZ], R2 ;  /* 0x00000002000075a7 */ /* 0x0022e400080011ff */
[----:B---3--:R-:W-:Y:S05]  /*7f60*/  @!P0 NANOSLEEP.SYNCS 0x989680 ;  /* 0x009896800000895d */ /* 0x008fea0003900000 */
[----:B------:R-:W3:Y:S02]  /*7f70*/  @!P0 SYNCS.PHASECHK.TRANS64 P0, [R0+URZ], R2 ;  /* 0x00000002000085a7 */ /* 0x000ee400080010ff */
[----:B---3--:R-:W-:Y:S05]  /*7f80*/  @!P0 BRA `(.L_x_178) ;  /* 0xfffffffc00f08947 */ /* 0x008fea000383ffff */
[----:B------:R-:W-:Y:S05]  /*7f90*/  BRA `(.L_x_179) ;  /* 0xffffffcc00887947 */ /* 0x000fea000383ffff */
.L_x_90:
[----:B--2---:R2:W4:Y:S02]  /*7fa0*/  SYNCS.PHASECHK.TRANS64.TRYWAIT P0, [R0+URZ+0x110], R2 ;  /* 0x00011002000075a7 */ /* 0x00452400080011ff */
[----:B----4-:R-:W-:Y:S05]  /*7fb0*/  @!P0 NANOSLEEP.SYNCS 0x989680 ;  /* 0x009896800000895d */ /* 0x010fea0003900000 */
[----:B------:R-:W4:Y:S02]  /*7fc0*/  @!P0 SYNCS.PHASECHK.TRANS64 P0, [R0+URZ+0x110], R2 ;  /* 0x00011002000085a7 */ /* 0x000f2400080010ff */
[----:B----4-:R-:W-:Y:S05]  /*7fd0*/  @!P0 BRA `(.L_x_90) ;  /* 0xfffffffc00f08947 */ /* 0x010fea000383ffff */
[----:B------:R-:W-:Y:S05]  /*7fe0*/  BRA `(.L_x_180) ;  /* 0xffffffd000787947 */ /* 0x000fea000383ffff */
.L_x_100:
[----:B-1----:R1:W3:Y:S02]  /*7ff0*/  SYNCS.PHASECHK.TRANS64.TRYWAIT P1, [R2+URZ+0xd0], R4 ;  /* 0x0000d004020075a7 */ /* 0x0022e400080211ff */
[----:B---3--:R-:W-:Y:S05]  /*8000*/  @!P1 NANOSLEEP.SYNCS 0x989680 ;  /* 0x009896800000995d */ /* 0x008fea0003900000 */
[----:B------:R-:W3:Y:S02]  /*8010*/  @!P1 SYNCS.PHASECHK.TRANS64 P1, [R2+URZ+0xd0], R4 ;  /* 0x0000d004020095a7 */ /* 0x000ee400080210ff */
[----:B---3--:R-:W-:Y:S05]  /*8020*/  @!P1 BRA `(.L_x_100) ;  /* 0xfffffffc00f09947 */ /* 0x008fea000383ffff */
[----:B------:R-:W-:Y:S05]  /*8030*/  BRA `(.L_x_99) ;  /* 0xffffffdc00787947 */ /* 0x000fea000383ffff */
.L_x_102:
[----:B-1----:R1:W2:Y:S02]  /*8040*/  SYNCS.PHASECHK.TRANS64.TRYWAIT P0, [R44+URZ+0x130], R3 ;  /* 0x000130032c0075a7 */ /* 0x0022a400080011ff */
[----:B--2---:R-:W-:Y:S05]  /*8050*/  @!P0 NANOSLEEP.SYNCS 0x989680 ;  /* 0x009896800000895d */ /* 0x004fea0003900000 */
[----:B------:R-:W2:Y:S02]  /*8060*/  @!P0 SYNCS.PHASECHK.TRANS64 P0, [R44+URZ+0x130], R3 ;  /* 0x000130032c0085a7 */ /* 0x000ea400080010ff */
[----:B--2---:R-:W-:Y:S05]  /*8070*/  @!P0 BRA `(.L_x_102) ;  /* 0xfffffffc00f08947 */ /* 0x004fea000383ffff */
[----:B------:R-:W-:Y:S05]  /*8080*/  BRA `(.L_x_101) ;  /* 0xffffffdc00c87947 */ /* 0x000fea000383ffff */
.L_x_113:
[----:B-1----:R1:W2:Y:S02]  /*8090*/  SYNCS.PHASECHK.TRANS64.TRYWAIT P0, [R2+URZ+0xd0], R45 ;  /* 0x0000d02d020075a7 */ /* 0x0022a400080011ff */
[----:B--2---:R-:W-:Y:S05]  /*80a0*/  @!P0 NANOSLEEP.SYNCS 0x989680 ;  /* 0x009896800000895d */ /* 0x004fea0003900000 */
[----:B------:R-:W2:Y:S02]  /*80b0*/  @!P0 SYNCS.PHASECHK.TRANS64 P0, [R2+URZ+0xd0], R45 ;  /* 0x0000d02d020085a7 */ /* 0x000ea400080010ff */
[----:B--2---:R-:W-:Y:S05]  /*80c0*/  @!P0 BRA `(.L_x_113) ;  /* 0xfffffffc00f08947 */ /* 0x004fea000383ffff */
[----:B------:R-:W-:Y:S05]  /*80d0*/  BRA `(.L_x_112) ;  /* 0xffffffe400d87947 */ /* 0x000fea000383ffff */
        .weak           $__internal_0_$__cuda_sm10x_tcgen05_guardrail_trap_col_being_dealloced_not_returned_by_alloc
        .type           $__internal_0_$__cuda_sm10x_tcgen05_guardrail_trap_col_being_dealloced_not_returned_by_alloc,@function
        .size           $__internal_0_$__cuda_sm10x_tcgen05_guardrail_trap_col_being_dealloced_not_returned_by_alloc,($__internal_1_$__cuda_sm10x_tcgen05_guardrail_trap_phase_invalid_during_alloc - $__internal_0_$__cuda_sm10x_tcgen05_guardrail_trap_col_being_dealloced_not_returned_by_alloc)
$__internal_0_$__cuda_sm10x_tcgen05_guardrail_trap_col_being_dealloced_not_returned_by_alloc:
[----:B------:R-:W-:Y:S05]  /*80e0*/  BPT.TRAP 0x1 ;  /* 0x000000040000795c */ /* 0x000fea0000300000 */
[----:B------:R-:W-:-:S04]  /*80f0*/  HFMA2 R3, -RZ, RZ, 0, 0 ;  /* 0x00000000ff037431 */ /* 0x000fc800000001ff */
[----:B------:R-:W-:Y:S05]  /*8100*/  RET.REL.NODEC R2 `(_ZN7cutlass13device_kernelINS_4gemm6kernel13GemmUniversalIN4cute5tupleIJiiiiEEENS1_10collective13CollectiveMmaINS1_35MainloopSm100TmaUmmaWarpSpecializedILi13ELi2ELi4ENS5_IJNS4_1CILi1EEESB_SB_EEEEENS5_IJNSA_ILi64EEESE_SE_EEENS_10bfloat16_tENS5_IJSB_llEEESG_SH_NS4_8TiledMMAINS4_8MMA_AtomIJNS4_20SM100_MMA_F16BF16_SSISG_SG_fLi64ELi64ELNS4_4UMMA5MajorE1ELSM_1ELNSL_7ScaleInE0ELSN_0EEEEEENS4_6LayoutISC_NS5_IJNSA_ILi0EEESR_SR_EEEEENS5_IJNS4_10UnderscoreESU_SU_EEEEENS4_13SM90_TMA_LOADENS4_14ComposedLayoutINS4_7SwizzleILi3ELi4ELi3EEENS4_18smem_ptr_flag_bitsILi16EEENSQ_INS5_IJSE_NSA_ILi8EEEEEENS5_IJSB_SE_EEEEEEEvNS4_8identityESX_S17_vS18_EENS_8epilogue10collective18CollectiveEpilogueINS1A_23Sm100TmaWarpSpecializedILi3ELi2ELi16ELb1ELb0EEEJSF_NS5_IJNSQ_ISE_SB_EENSQ_INSA_ILi32EEESB_EEEEESG_NS5_IJlSB_lEEESG_S1J_NS1A_6fusion15FusionCallbacksIS1E_NS1K_17LinearCombinationISG_fSG_fLNS_15FloatRoundStyleE2EEESF_S1I_JEEENS4_5SM1004TMEM4LOAD26SM100_TMEM_LOAD_16dp256b4xESX_NSY_INSZ_ILi2ELi4ELi3EEES12_NSQ_INS5_IJS13_S1G_EEENS5_IJS1G_SB_EEEEEEENS4_17SM75_U32x4_LDSM_NENS4_14SM90_TMA_STOREES1Y_NS4_17SM90_U32x4_STSM_NENS4_39AutoVectorizingCopyWithAssumedAlignmentILi128EEEEEEvvEEEEvNT_6ParamsE) ;  /* 0xffffff7c02bc7950 */ /* 0x000fea0003c3ffff */
        .weak           $__internal_1_$__cuda_sm10x_tcgen05_guardrail_trap_phase_invalid_during_alloc
        .type           $__internal_1_$__cuda_sm10x_tcgen05_guardrail_trap_phase_invalid_during_alloc,@function
        .size           $__internal_1_$__cuda_sm10x_tcgen05_guardrail_trap_phase_invalid_during_alloc,($__internal_2_$__cuda_sm10x_tcgen05_guardrail_trap_unallocated_columns_being_dealloced - $__internal_1_$__cuda_sm10x_tcgen05_guardrail_trap_phase_invalid_during_alloc)
$__internal_1_$__cuda_sm10x_tcgen05_guardrail_trap_phase_invalid_during_alloc:
[----:B------:R-:W-:Y:S05]  /*8110*/  BPT.TRAP 0x1 ;  /* 0x000000040000795c */ /* 0x000fea0000300000 */
[----:B------:R-:W-:-:S04]  /*8120*/  MOV R3, 0x0 ;  /* 0x0000000000037802 */ /* 0x000fc80000000f00 */
[----:B------:R-:W-:Y:S05]  /*8130*/  RET.REL.NODEC R2 `(_ZN7cutlass13device_kernelINS_4gemm6kernel13GemmUniversalIN4cute5tupleIJiiiiEEENS1_10collective13CollectiveMmaINS1_35MainloopSm100TmaUmmaWarpSpecializedILi13ELi2ELi4ENS5_IJNS4_1CILi1EEESB_SB_EEEEENS5_IJNSA_ILi64EEESE_SE_EEENS_10bfloat16_tENS5_IJSB_llEEESG_SH_NS4_8TiledMMAINS4_8MMA_AtomIJNS4_20SM100_MMA_F16BF16_SSISG_SG_fLi64ELi64ELNS4_4UMMA5MajorE1ELSM_1ELNSL_7ScaleInE0ELSN_0EEEEEENS4_6LayoutISC_NS5_IJNSA_ILi0EEESR_SR_EEEEENS5_IJNS4_10UnderscoreESU_SU_EEEEENS4_13SM90_TMA_LOADENS4_14ComposedLayoutINS4_7SwizzleILi3ELi4ELi3EEENS4_18smem_ptr_flag_bitsILi16EEENSQ_INS5_IJSE_NSA_ILi8EEEEEENS5_IJSB_SE_EEEEEEEvNS4_8identityESX_S17_vS18_EENS_8epilogue10collective18CollectiveEpilogueINS1A_23Sm100TmaWarpSpecializedILi3ELi2ELi16ELb1ELb0EEEJSF_NS5_IJNSQ_ISE_SB_EENSQ_INSA_ILi32EEESB_EEEEESG_NS5_IJlSB_lEEESG_S1J_NS1A_6fusion15FusionCallbacksIS1E_NS1K_17LinearCombinationISG_fSG_fLNS_15FloatRoundStyleE2EEESF_S1I_JEEENS4_5SM1004TMEM4LOAD26SM100_TMEM_LOAD_16dp256b4xESX_NSY_INSZ_ILi2ELi4ELi3EEES12_NSQ_INS5_IJS13_S1G_EEENS5_IJS1G_SB_EEEEEEENS4_17SM75_U32x4_LDSM_NENS4_14SM90_TMA_STOREES1Y_NS4_17SM90_U32x4_STSM_NENS4_39AutoVectorizingCopyWithAssumedAlignmentILi128EEEEEEvvEEEEvNT_6ParamsE) ;  /* 0xffffff7c02b07950 */ /* 0x000fea0003c3ffff */
        .weak           $__internal_2_$__cuda_sm10x_tcgen05_guardrail_trap_unallocated_columns_being_dealloced
        .type           $__internal_2_$__cuda_sm10x_tcgen05_guardrail_trap_unallocated_columns_being_dealloced,@function
        .size           $__internal_2_$__cuda_sm10x_tcgen05_guardrail_trap_unallocated_columns_being_dealloced,(.L_x_182 - $__internal_2_$__cuda_sm10x_tcgen05_guardrail_trap_unallocated_columns_being_dealloced)
$__internal_2_$__cuda_sm10x_tcgen05_guardrail_trap_unallocated_columns_being_dealloced:
[----:B------:R-:W-:Y:S05]  /*8140*/  BPT.TRAP 0x1 ;  /* 0x000000040000795c */ /* 0x000fea0000300000 */
[----:B------:R-:W-:-:S04]  /*8150*/  HFMA2 R3, -RZ, RZ, 0, 0 ;  /* 0x00000000ff037431 */ /* 0x000fc800000001ff */
[----:B------:R-:W-:Y:S05]  /*8160*/  RET.REL.NODEC R2 `(_ZN7cutlass13device_kernelINS_4gemm6kernel13GemmUniversalIN4cute5tupleIJiiiiEEENS1_10collective13CollectiveMmaINS1_35MainloopSm100TmaUmmaWarpSpecializedILi13ELi2ELi4ENS5_IJNS4_1CILi1EEESB_SB_EEEEENS5_IJNSA_ILi64EEESE_SE_EEENS_10bfloat16_tENS5_IJSB_llEEESG_SH_NS4_8TiledMMAINS4_8MMA_AtomIJNS4_20SM100_MMA_F16BF16_SSISG_SG_fLi64ELi64ELNS4_4UMMA5MajorE1ELSM_1ELNSL_7ScaleInE0ELSN_0EEEEEENS4_6LayoutISC_NS5_IJNSA_ILi0EEESR_SR_EEEEENS5_IJNS4_10UnderscoreESU_SU_EEEEENS4_13SM90_TMA_LOADENS4_14ComposedLayoutINS4_7SwizzleILi3ELi4ELi3EEENS4_18smem_ptr_flag_bitsILi16EEENSQ_INS5_IJSE_NSA_ILi8EEEEEENS5_IJSB_SE_EEEEEEEvNS4_8identityESX_S17_vS18_EENS_8epilogue10collective18CollectiveEpilogueINS1A_23Sm100TmaWarpSpecializedILi3ELi2ELi16ELb1ELb0EEEJSF_NS5_IJNSQ_ISE_SB_EENSQ_INSA_ILi32EEESB_EEEEESG_NS5_IJlSB_lEEESG_S1J_NS1A_6fusion15FusionCallbacksIS1E_NS1K_17LinearCombinationISG_fSG_fLNS_15FloatRoundStyleE2EEESF_S1I_JEEENS4_5SM1004TMEM4LOAD26SM100_TMEM_LOAD_16dp256b4xESX_NSY_INSZ_ILi2ELi4ELi3EEES12_NSQ_INS5_IJS13_S1G_EEENS5_IJS1G_SB_EEEEEEENS4_17SM75_U32x4_LDSM_NENS4_14SM90_TMA_STOREES1Y_NS4_17SM90_U32x4_STSM_NENS4_39AutoVectorizingCopyWithAssumedAlignmentILi128EEEEEEvvEEEEvNT_6ParamsE) ;  /* 0xffffff7c02a47950 */ /* 0x000fea0003c3ffff */
.L_x_181:
[----:B------:R-:W-:-:S00]  /*8170*/  BRA `(.L_x_181) ;  /* 0xfffffffc00fc7947 */ /* 0x000fc0000383ffff */
[----:B------:R-:W-:-:S00]  /*8180*/  NOP ;  /* 0x0000000000007918 */ /* 0x000fc00000000000 */
[----:B------:R-:W-:-:S00]  /*8190*/  NOP ;  /* 0x0000000000007918 */ /* 0x000fc00000000000 */
[----:B------:R-:W-:-:S00]  /*81a0*/  NOP ;  /* 0x0000000000007918 */ /* 0x000fc00000000000 */
[----:B------:R-:W-:-:S00]  /*81b0*/  NOP ;  /* 0x0000000000007918 */ /* 0x000fc00000000000 */
[----:B------:R-:W-:-:S00]  /*81c0*/  NOP ;  /* 0x0000000000007918 */ /* 0x000fc00000000000 */
[----:B------:R-:W-:-:S00]  /*81d0*/  NOP ;  /* 0x0000000000007918 */ /* 0x000fc00000000000 */
[----:B------:R-:W-:-:S00]  /*81e0*/  NOP ;  /* 0x0000000000007918 */ /* 0x000fc00000000000 */
[----:B------:R-:W-:-:S00]  /*81f0*/  NOP ;  /* 0x0000000000007918 */ /* 0x000fc00000000000 */
.L_x_182:


//--------------------- .nv.global.init           --------------------------
	.section	.nv.global.init,"aw",@progbits
.nv.global.init:
	.type		$str$27,@object
	.size		$str$27,($str$28 - $str$27)
$str$27:
        /*0000*/ 	.byte	0x28, 0x61, 0x64, 0x64, 0x72, 0x65, 0x73, 0x73, 0x20, 0x26, 0x20, 0x6d, 0x61, 0x73, 0x6b, 0x29
        /*0010*/ 	.byte	0x20, 0x3d, 0x3d, 0x20, 0x30, 0x00
	.type		$str$28,@object
	.size		$str$28,($str$26 - $str$28)
$str$28:
        /*0016*/ 	.byte	0x2f, 0x74, 0x6d, 0x70, 0x2f, 0x63, 0x75, 0x74, 0x6c, 0x61, 0x73, 0x73, 0x5f, 0x73, 0x77, 0x65
        /*0026*/ 	.byte	0x65, 0x70, 0x5f, 0x73, 0x72, 0x63, 0x2f, 0x69, 0x6e, 0x63, 0x6c, 0x75, 0x64, 0x65, 0x2f, 0x63
        /*0036*/ 	.byte	0x75, 0x74, 0x65, 0x2f, 0x70, 0x6f, 0x69, 0x6e, 0x74, 0x65, 0x72, 0x5f, 0x66, 0x6c, 0x61, 0x67
        /*0046*/ 	.byte	0x67, 0x65, 0x64, 0x2e, 0x68, 0x70, 0x70, 0x00
	.type		$str$26,@object
	.size		$str$26,($str$25 - $str$26)
$str$26:
        /*004e*/ 	.byte	0x2f, 0x74, 0x6d, 0x70, 0x2f, 0x63, 0x75, 0x74, 0x6c, 0x61, 0x73, 0x73, 0x5f, 0x73, 0x77, 0x65
        /*005e*/ 	.byte	0x65, 0x70, 0x5f, 0x73, 0x72, 0x63, 0x2f, 0x69, 0x6e, 0x63, 0x6c, 0x75, 0x64, 0x65, 0x2f, 0x63
        /*006e*/ 	.byte	0x75, 0x74, 0x65, 0x2f, 0x61, 0x74, 0x6f, 0x6d, 0x2f, 0x63, 0x6f, 0x70, 0x79, 0x5f, 0x74, 0x72
        /*007e*/ 	.byte	0x61, 0x69, 0x74, 0x73, 0x5f, 0x73, 0x6d, 0x31, 0x30, 0x30, 0x2e, 0x68, 0x70, 0x70, 0x00
	.type		$str$25,@object
	.size		$str$25,(__unnamed_1 - $str$25)
$str$25:
        /*008d*/ 	.byte	0x28, 0x28, 0x75, 0x69, 0x6e, 0x74, 0x33, 0x32, 0x5f, 0x74, 0x28, 0x74, 0x68, 0x72, 0x65, 0x61
        /*009d*/ 	.byte	0x64, 0x49, 0x64, 0x78, 0x2e, 0x78, 0x29, 0x20, 0x2f, 0x20, 0x33, 0x32, 0x29, 0x20, 0x25, 0x20
        /*00ad*/ 	.byte	0x34, 0x29, 0x20, 0x3d, 0x3d, 0x20, 0x28, 0x28, 0x28, 0x74, 0x6d, 0x65, 0x6d, 0x5f, 0x61, 0x64
        /*00bd*/ 	.byte	0x64, 0x72, 0x20, 0x3e, 0x3e, 0x20, 0x31, 0x36, 0x29, 0x20, 0x2f, 0x20, 0x33, 0x32, 0x29, 0x20
        /*00cd*/ 	.byte	0x25, 0x20, 0x34, 0x29, 0x00
	.type		__unnamed_1,@object
	.size		__unnamed_1,(__unnamed_2 - __unnamed_1)
__unnamed_1:
        /*00d2*/ 	.byte	0x61, 0x75, 0x74, 0x6f, 0x20, 0x63, 0x75, 0x74, 0x65, 0x3a, 0x3a, 0x61, 0x73, 0x5f, 0x70, 0x6f
        /* <DEDUP_REMOVED lines=24> */
        /*0262*/ 	.byte	0x30, 0x34, 0x38, 0x3e, 0x3e, 0x3e, 0x3e, 0x5d, 0x00
	.type		__unnamed_2,@object
	.size		__unnamed_2,(.L_2 - __unnamed_2)
__unnamed_2:
        /* <DEDUP_REMOVED lines=45> */
        /*053b*/ 	.byte	0x3e, 0x3e, 0x3e, 0x5d, 0x00
.L_2:


//--------------------- .nv.shared._ZN7cutlass13device_kernelINS_4gemm6kernel13GemmUniversalIN4cute5tupleIJiiiiEEENS1_10collective13CollectiveMmaINS1_35MainloopSm100TmaUmmaWarpSpecializedILi13ELi2ELi4ENS5_IJNS4_1CILi1EEESB_SB_EEEEENS5_IJNSA_ILi64EEESE_SE_EEENS_10bfloat16_tENS5_IJSB_llEEESG_SH_NS4_8TiledMMAINS4_8MMA_AtomIJNS4_20SM100_MMA_F16BF16_SSISG_SG_fLi64ELi64ELNS4_4UMMA5MajorE1ELSM_1ELNSL_7ScaleInE0ELSN_0EEEEEENS4_6LayoutISC_NS5_IJNSA_ILi0EEESR_SR_EEEEENS5_IJNS4_10UnderscoreESU_SU_EEEEENS4_13SM90_TMA_LOADENS4_14ComposedLayoutINS4_7SwizzleILi3ELi4ELi3EEENS4_18smem_ptr_flag_bitsILi16EEENSQ_INS5_IJSE_NSA_ILi8EEEEEENS5_IJSB_SE_EEEEEEEvNS4_8identityESX_S17_vS18_EENS_8epilogue10collective18CollectiveEpilogueINS1A_23Sm100TmaWarpSpecializedILi3ELi2ELi16ELb1ELb0EEEJSF_NS5_IJNSQ_ISE_SB_EENSQ_INSA_ILi32EEESB_EEEEESG_NS5_IJlSB_lEEESG_S1J_NS1A_6fusion15FusionCallbacksIS1E_NS1K_17LinearCombinationISG_fSG_fLNS_15FloatRoundStyleE2EEESF_S1I_JEEENS4_5SM1004TMEM4LOAD26SM100_TMEM_LOAD_16dp256b4xESX_NSY_INSZ_ILi2ELi4ELi3EEES12_NSQ_INS5_IJS13_S1G_EEENS5_IJS1G_SB_EEEEEEENS4_17SM75_U32x4_LDSM_NENS4_14SM90_TMA_STOREES1Y_NS4_17SM90_U32x4_STSM_NENS4_39AutoVectorizingCopyWithAssumedAlignmentILi128EEEEEEvvEEEEvNT_6ParamsE --------------------------
	.section	.nv.shared._ZN7cutlass13device_kernelINS_4gemm6kernel13GemmUniversalIN4cute5tupleIJiiiiEEENS1_10collective13CollectiveMmaINS1_35MainloopSm100TmaUmmaWarpSpecializedILi13ELi2ELi4ENS5_IJNS4_1CILi1EEESB_SB_EEEEENS5_IJNSA_ILi64EEESE_SE_EEENS_10bfloat16_tENS5_IJSB_llEEESG_SH_NS4_8TiledMMAINS4_8MMA_AtomIJNS4_20SM100_MMA_F16BF16_SSISG_SG_fLi64ELi64ELNS4_4UMMA5MajorE1ELSM_1ELNSL_7ScaleInE0ELSN_0EEEEEENS4_6LayoutISC_NS5_IJNSA_ILi0EEESR_SR_EEEEENS5_IJNS4_10UnderscoreESU_SU_EEEEENS4_13SM90_TMA_LOADENS4_14ComposedLayoutINS4_7SwizzleILi3ELi4ELi3EEENS4_18smem_ptr_flag_bitsILi16EEENSQ_INS5_IJSE_NSA_ILi8EEEEEENS5_IJSB_SE_EEEEEEEvNS4_8identityESX_S17_vS18_EENS_8epilogue10collective18CollectiveEpilogueINS1A_23Sm100TmaWarpSpecializedILi3ELi2ELi16ELb1ELb0EEEJSF_NS5_IJNSQ_ISE_SB_EENSQ_INSA_ILi32EEESB_EEEEESG_NS5_IJlSB_lEEESG_S1J_NS1A_6fusion15FusionCallbacksIS1E_NS1K_17LinearCombinationISG_fSG_fLNS_15FloatRoundStyleE2EEESF_S1I_JEEENS4_5SM1004TMEM4LOAD26SM100_TMEM_LOAD_16dp256b4xESX_NSY_INSZ_ILi2ELi4ELi3EEES12_NSQ_INS5_IJS13_S1G_EEENS5_IJS1G_SB_EEEEEEENS4_17SM75_U32x4_LDSM_NENS4_14SM90_TMA_STOREES1Y_NS4_17SM90_U32x4_STSM_NENS4_39AutoVectorizingCopyWithAssumedAlignmentILi128EEEEEEvvEEEEvNT_6ParamsE,"aw",@nobits
	.sectionflags	@""
	.align	16
	.zero		1024


//--------------------- .nv.shared.reserved.0     --------------------------
	.section	.nv.shared.reserved.0,"aw",@nobits
	.weak		__nv_reservedSMEM_offset_0_alias
	.size		__nv_reservedSMEM_offset_0_alias, 0, 64
	.other		__nv_reservedSMEM_offset_0_alias,@"STO_CUDA_RESERVED_SHARED STV_DEFAULT"
__nv_reservedSMEM_offset_0_alias:
	.zero		0
.nv.shared.reserved.0:
	.zero		64
	.weak		__nv_reservedSMEM_tcgen05_partition
	.type		__nv_reservedSMEM_tcgen05_partition,@object
	.size		__nv_reservedSMEM_tcgen05_partition,(.L_0 - __nv_reservedSMEM_tcgen05_partition)
__nv_reservedSMEM_tcgen05_partition:
	.zero		32
.L_0:


//--------------------- .nv.global                --------------------------
	.section	.nv.global,"aw",@nobits
.nv.global:
	.type		_ZN40_INTERNAL_71524ab1_4_k_cu_cc61333c_260264cute1_E,@object
	.size		_ZN40_INTERNAL_71524ab1_4_k_cu_cc61333c_260264cute1_E,(_ZN40_INTERNAL_71524ab1_4_k_cu_cc61333c_260264cuda3std3__45__cpo6cbeginE - _ZN40_INTERNAL_71524ab1_4_k_cu_cc61333c_260264cute1_E)
_ZN40_INTERNAL_71524ab1_4_k_cu_cc61333c_260264cute1_E:
	.zero		1
	.type		_ZN40_INTERNAL_71524ab1_4_k_cu_cc61333c_260264cuda3std3__45__cpo6cbeginE,@object
	.size		_ZN40_INTERNAL_71524ab1_4_k_cu_cc61333c_260264cuda3std3__45__cpo6cbeginE,(_ZN40_INTERNAL_71524ab1_4_k_cu_cc61333c_260264cuda3std3__48in_placeE - _ZN40_INTERNAL_71524ab1_4_k_cu_cc61333c_260264cuda3std3__45__cpo6cbeginE)
_ZN40_INTERNAL_71524ab1_4_k_cu_cc61333c_260264cuda3std3__45__cpo6cbeginE:
	.zero		1
	.type		_ZN40_INTERNAL_71524ab1_4_k_cu_cc61333c_260264cuda3std3__48in_placeE,@object
	.size		_ZN40_INTERNAL_71524ab1_4_k_cu_cc61333c_260264cuda3std3__48in_placeE,(_ZN40_INTERNAL_71524ab1_4_k_cu_cc61333c_260264cuda3std6ranges3__45__cpo9iter_moveE - _ZN40_INTERNAL_71524ab1_4_k_cu_cc61333c_260264cuda3std3__48in_placeE)
_ZN40_INTERNAL_71524ab1_4_k_cu_cc61333c_260264cuda3std3__48in_placeE:
	.zero		1
	.type		_ZN40_INTERNAL_71524ab1_4_k_cu_cc61333c_260264cuda3std6ranges3__45__cpo9iter_moveE,@object
	.size		_ZN40_INTERNAL_71524ab1_4_k_cu_cc61333c_260264cuda3std6ranges3__45__cpo9iter_moveE,(_ZN40_INTERNAL_71524ab1_4_k_cu_cc61333c_260264cuda3std3__45__cpo5beginE - _ZN40_INTERNAL_71524ab1_4_k_cu_cc61333c_260264cuda3std6ranges3__45__cpo9iter_moveE)
_ZN40_INTERNAL_71524ab1_4_k_cu_cc61333c_260264cuda3std6ranges3__45__cpo9iter_moveE:
	.zero		1
	.type		_ZN40_INTERNAL_71524ab1_4_k_cu_cc61333c_260264cuda3std3__45__cpo5beginE,@object
	.size		_ZN40_INTERNAL_71524ab1_4_k_cu_cc61333c_260264cuda3std3__45__cpo5beginE,(_ZN40_INTERNAL_71524ab1_4_k_cu_cc61333c_260264cuda3std3__442_GLOBAL__N__71524ab1_4_k_cu_cc61333c_260266ignoreE - _ZN40_INTERNAL_71524ab1_4_k_cu_cc61333c_260264cuda3std3__45__cpo5beginE)
_ZN40_INTERNAL_71524ab1_4_k_cu_cc61333c_260264cuda3std3__45__cpo5beginE:
	.zero		1
	.type		_ZN40_INTERNAL_71524ab1_4_k_cu_cc61333c_260264cuda3std3__442_GLOBAL__N__71524ab1_4_k_cu_cc61333c_260266ignoreE,@object
	.size		_ZN40_INTERNAL_71524ab1_4_k_cu_cc61333c_260264cuda3std3__442_GLOBAL__N__71524ab1_4_k_cu_cc61333c_260266ignoreE,(_ZN40_INTERNAL_71524ab1_4_k_cu_cc61333c_260264cute7productE - _ZN40_INTERNAL_71524ab1_4_k_cu_cc61333c_260264cuda3std3__442_GLOBAL__N__71524ab1_4_k_cu_cc61333c_260266ignoreE)
_ZN40_INTERNAL_71524ab1_4_k_cu_cc61333c_260264cuda3std3__442_GLOBAL__N__71524ab1_4_k_cu_cc61333c_260266ignoreE:
	.zero		1
	.type		_ZN40_INTERNAL_71524ab1_4_k_cu_cc61333c_260264cute7productE,@object
	.size		_ZN40_INTERNAL_71524ab1_4_k_cu_cc61333c_260264cute7productE,(_ZN40_INTERNAL_71524ab1_4_k_cu_cc61333c_260264cuda3std3__45__cpo3endE - _ZN40_INTERNAL_71524ab1_4_k_cu_cc61333c_260264cute7productE)
_ZN40_INTERNAL_71524ab1_4_k_cu_cc61333c_260264cute7productE:
	.zero		1
	.type		_ZN40_INTERNAL_71524ab1_4_k_cu_cc61333c_260264cuda3std3__45__cpo3endE,@object
	.size		_ZN40_INTERNAL_71524ab1_4_k_cu_cc61333c_260264cuda3std3__45__cpo3endE,(_ZN40_INTERNAL_71524ab1_4_k_cu_cc61333c_260264cuda3std3__419piecewise_constructE - _ZN40_INTERNAL_71524ab1_4_k_cu_cc61333c_260264cuda3std3__45__cpo3endE)
_ZN40_INTERNAL_71524ab1_4_k_cu_cc61333c_260264cuda3std3__45__cpo3endE:
	.zero		1
	.type		_ZN40_INTERNAL_71524ab1_4_k_cu_cc61333c_260264cuda3std3__419piecewise_constructE,@object
	.size		_ZN40_INTERNAL_71524ab1_4_k_cu_cc61333c_260264cuda3std3__419piecewise_constructE,(_ZN40_INTERNAL_71524ab1_4_k_cu_cc61333c_260264cuda3std3__45__cpo4cendE - _ZN40_INTERNAL_71524ab1_4_k_cu_cc61333c_260264cuda3std3__419piecewise_constructE)
_ZN40_INTERNAL_71524ab1_4_k_cu_cc61333c_260264cuda3std3__419piecewise_constructE:
	.zero		1
	.type		_ZN40_INTERNAL_71524ab1_4_k_cu_cc61333c_260264cuda3std3__45__cpo4cendE,@object
	.size		_ZN40_INTERNAL_71524ab1_4_k_cu_cc61333c_260264cuda3std3__45__cpo4cendE,(_ZN40_INTERNAL_71524ab1_4_k_cu_cc61333c_260264cuda3std6ranges3__45__cpo4swapE - _ZN40_INTERNAL_71524ab1_4_k_cu_cc61333c_260264cuda3std3__45__cpo4cendE)
_ZN40_INTERNAL_71524ab1_4_k_cu_cc61333c_260264cuda3std3__45__cpo4cendE:
	.zero		1
	.type		_ZN40_INTERNAL_71524ab1_4_k_cu_cc61333c_260264cuda3std6ranges3__45__cpo4swapE,@object
	.size		_ZN40_INTERNAL_71524ab1_4_k_cu_cc61333c_260264cuda3std6ranges3__45__cpo4swapE,(.L_10 - _ZN40_INTERNAL_71524ab1_4_k_cu_cc61333c_260264cuda3std6ranges3__45__cpo4swapE)
_ZN40_INTERNAL_71524ab1_4_k_cu_cc61333c_260264cuda3std6ranges3__45__cpo4swapE:
	.zero		1
.L_10:


//--------------------- .nv.constant0._ZN7cutlass13device_kernelINS_4gemm6kernel13GemmUniversalIN4cute5tupleIJiiiiEEENS1_10collective13CollectiveMmaINS1_35MainloopSm100TmaUmmaWarpSpecializedILi13ELi2ELi4ENS5_IJNS4_1CILi1EEESB_SB_EEEEENS5_IJNSA_ILi64EEESE_SE_EEENS_10bfloat16_tENS5_IJSB_llEEESG_SH_NS4_8TiledMMAINS4_8MMA_AtomIJNS4_20SM100_MMA_F16BF16_SSISG_SG_fLi64ELi64ELNS4_4UMMA5MajorE1ELSM_1ELNSL_7ScaleInE0ELSN_0EEEEEENS4_6LayoutISC_NS5_IJNSA_ILi0EEESR_SR_EEEEENS5_IJNS4_10UnderscoreESU_SU_EEEEENS4_13SM90_TMA_LOADENS4_14ComposedLayoutINS4_7SwizzleILi3ELi4ELi3EEENS4_18smem_ptr_flag_bitsILi16EEENSQ_INS5_IJSE_NSA_ILi8EEEEEENS5_IJSB_SE_EEEEEEEvNS4_8identityESX_S17_vS18_EENS_8epilogue10collective18CollectiveEpilogueINS1A_23Sm100TmaWarpSpecializedILi3ELi2ELi16ELb1ELb0EEEJSF_NS5_IJNSQ_ISE_SB_EENSQ_INSA_ILi32EEESB_EEEEESG_NS5_IJlSB_lEEESG_S1J_NS1A_6fusion15FusionCallbacksIS1E_NS1K_17LinearCombinationISG_fSG_fLNS_15FloatRoundStyleE2EEESF_S1I_JEEENS4_5SM1004TMEM4LOAD26SM100_TMEM_LOAD_16dp256b4xESX_NSY_INSZ_ILi2ELi4ELi3EEES12_NSQ_INS5_IJS13_S1G_EEENS5_IJS1G_SB_EEEEEEENS4_17SM75_U32x4_LDSM_NENS4_14SM90_TMA_STOREES1Y_NS4_17SM90_U32x4_STSM_NENS4_39AutoVectorizingCopyWithAssumedAlignmentILi128EEEEEEvvEEEEvNT_6ParamsE --------------------------
	.section	.nv.constant0._ZN7cutlass13device_kernelINS_4gemm6kernel13GemmUniversalIN4cute5tupleIJiiiiEEENS1_10collective13CollectiveMmaINS1_35MainloopSm100TmaUmmaWarpSpecializedILi13ELi2ELi4ENS5_IJNS4_1CILi1EEESB_SB_EEEEENS5_IJNSA_ILi64EEESE_SE_EEENS_10bfloat16_tENS5_IJSB_llEEESG_SH_NS4_8TiledMMAINS4_8MMA_AtomIJNS4_20SM100_MMA_F16BF16_SSISG_SG_fLi64ELi64ELNS4_4UMMA5MajorE1ELSM_1ELNSL_7ScaleInE0ELSN_0EEEEEENS4_6LayoutISC_NS5_IJNSA_ILi0EEESR_SR_EEEEENS5_IJNS4_10UnderscoreESU_SU_EEEEENS4_13SM90_TMA_LOADENS4_14ComposedLayoutINS4_7SwizzleILi3ELi4ELi3EEENS4_18smem_ptr_flag_bitsILi16EEENSQ_INS5_IJSE_NSA_ILi8EEEEEENS5_IJSB_SE_EEEEEEEvNS4_8identityESX_S17_vS18_EENS_8epilogue10collective18CollectiveEpilogueINS1A_23Sm100TmaWarpSpecializedILi3ELi2ELi16ELb1ELb0EEEJSF_NS5_IJNSQ_ISE_SB_EENSQ_INSA_ILi32EEESB_EEEEESG_NS5_IJlSB_lEEESG_S1J_NS1A_6fusion15FusionCallbacksIS1E_NS1K_17LinearCombinationISG_fSG_fLNS_15FloatRoundStyleE2EEESF_S1I_JEEENS4_5SM1004TMEM4LOAD26SM100_TMEM_LOAD_16dp256b4xESX_NSY_INSZ_ILi2ELi4ELi3EEES12_NSQ_INS5_IJS13_S1G_EEENS5_IJS1G_SB_EEEEEEENS4_17SM75_U32x4_LDSM_NENS4_14SM90_TMA_STOREES1Y_NS4_17SM90_U32x4_STSM_NENS4_39AutoVectorizingCopyWithAssumedAlignmentILi128EEEEEEvvEEEEvNT_6ParamsE,"a",@progbits
	.sectionflags	@""
	.align	4
.nv.constant0._ZN7cutlass13device_kernelINS_4gemm6kernel13GemmUniversalIN4cute5tupleIJiiiiEEENS1_10collective13CollectiveMmaINS1_35MainloopSm100TmaUmmaWarpSpecializedILi13ELi2ELi4ENS5_IJNS4_1CILi1EEESB_SB_EEEEENS5_IJNSA_ILi64EEESE_SE_EEENS_10bfloat16_tENS5_IJSB_llEEESG_SH_NS4_8TiledMMAINS4_8MMA_AtomIJNS4_20SM100_MMA_F16BF16_SSISG_SG_fLi64ELi64ELNS4_4UMMA5MajorE1ELSM_1ELNSL_7ScaleInE0ELSN_0EEEEEENS4_6LayoutISC_NS5_IJNSA_ILi0EEESR_SR_EEEEENS5_IJNS4_10UnderscoreESU_SU_EEEEENS4_13SM90_TMA_LOADENS4_14ComposedLayoutINS4_7SwizzleILi3ELi4ELi3EEENS4_18smem_ptr_flag_bitsILi16EEENSQ_INS5_IJSE_NSA_ILi8EEEEEENS5_IJSB_SE_EEEEEEEvNS4_8identityESX_S17_vS18_EENS_8epilogue10collective18CollectiveEpilogueINS1A_23Sm100TmaWarpSpecializedILi3ELi2ELi16ELb1ELb0EEEJSF_NS5_IJNSQ_ISE_SB_EENSQ_INSA_ILi32EEESB_EEEEESG_NS5_IJlSB_lEEESG_S1J_NS1A_6fusion15FusionCallbacksIS1E_NS1K_17LinearCombinationISG_fSG_fLNS_15FloatRoundStyleE2EEESF_S1I_JEEENS4_5SM1004TMEM4LOAD26SM100_TMEM_LOAD_16dp256b4xESX_NSY_INSZ_ILi2ELi4ELi3EEES12_NSQ_INS5_IJS13_S1G_EEENS5_IJS1G_SB_EEEEEEENS4_17SM75_U32x4_LDSM_NENS4_14SM90_TMA_STOREES1Y_NS4_17SM90_U32x4_STSM_NENS4_39AutoVectorizingCopyWithAssumedAlignmentILi128EEEEEEvvEEEEvNT_6ParamsE:
	.zero		2944


//--------------------- SYMBOLS --------------------------

	.type		.nv.reservedSmem.offset0,@object
	.size		.nv.reservedSmem.offset0,0x4
	.type		.nv.reservedSmem.cap,@object
	.size		.nv.reservedSmem.cap,0x4
	.type		__assertfail,@function
